//
// Generated by NVIDIA NVVM Compiler
//
// Compiler Build ID: CL-36424714
// Cuda compilation tools, release 13.0, V13.0.88
// Based on NVVM 20.0.0
//

.version 9.0
.target sm_100
.address_size 64

	// .globl	_Z14computeMatrixAPdPKdi
.func  (.param .align 16 .b8 func_retval0[16]) __internal_trig_reduction_slowpathd
(
	.param .b64 __internal_trig_reduction_slowpathd_param_0
)
;
.func  (.param .b64 func_retval0) __internal_accurate_pow
(
	.param .b64 __internal_accurate_pow_param_0
)
;
.global .align 8 .b8 __cudart_i2opi_d[144] = {8, 93, 141, 31, 177, 95, 251, 107, 234, 146, 82, 138, 247, 57, 7, 61, 123, 241, 229, 235, 199, 186, 39, 117, 45, 234, 95, 158, 102, 63, 70, 79, 183, 9, 203, 39, 207, 126, 54, 109, 31, 109, 10, 90, 139, 17, 47, 239, 15, 152, 5, 222, 255, 151, 248, 31, 59, 40, 249, 189, 139, 95, 132, 156, 244, 57, 83, 131, 57, 214, 145, 57, 65, 126, 95, 180, 38, 112, 156, 233, 132, 68, 187, 46, 245, 53, 130, 232, 62, 167, 41, 177, 28, 235, 29, 254, 28, 146, 209, 9, 234, 46, 73, 6, 224, 210, 77, 66, 58, 110, 36, 183, 97, 197, 187, 222, 171, 99, 81, 254, 65, 144, 67, 60, 153, 149, 98, 219, 192, 221, 52, 245, 209, 87, 39, 252, 41, 21, 68, 78, 110, 131, 249, 162};
.global .align 16 .b8 __cudart_sin_cos_coeffs[128] = {70, 210, 176, 44, 241, 229, 90, 190, 146, 227, 172, 105, 227, 29, 199, 62, 161, 98, 219, 25, 160, 1, 42, 191, 24, 8, 17, 17, 17, 17, 129, 63, 84, 85, 85, 85, 85, 85, 197, 191, 0, 0, 0, 0, 0, 0, 0, 0, 0, 0, 0, 0, 0, 0, 0, 0, 100, 129, 253, 32, 131, 255, 168, 189, 40, 133, 239, 193, 167, 238, 33, 62, 217, 230, 6, 142, 79, 126, 146, 190, 233, 188, 221, 25, 160, 1, 250, 62, 71, 93, 193, 22, 108, 193, 86, 191, 81, 85, 85, 85, 85, 85, 165, 63, 0, 0, 0, 0, 0, 0, 224, 191, 0, 0, 0, 0, 0, 0, 240, 63};

.visible .entry _Z14computeMatrixAPdPKdi(
	.param .u64 .ptr .align 1 _Z14computeMatrixAPdPKdi_param_0,
	.param .u64 .ptr .align 1 _Z14computeMatrixAPdPKdi_param_1,
	.param .u32 _Z14computeMatrixAPdPKdi_param_2
)
{
	.reg .pred 	%p<24>;
	.reg .b32 	%r<51>;
	.reg .b64 	%rd<19>;
	.reg .b64 	%fd<90>;

	ld.param.u64 	%rd1, [_Z14computeMatrixAPdPKdi_param_0];
	ld.param.u64 	%rd2, [_Z14computeMatrixAPdPKdi_param_1];
	ld.param.u32 	%r14, [_Z14computeMatrixAPdPKdi_param_2];
	mov.u32 	%r15, %ctaid.x;
	mov.u32 	%r16, %ntid.x;
	mov.u32 	%r17, %tid.x;
	mad.lo.s32 	%r1, %r15, %r16, %r17;
	mov.u32 	%r18, %ctaid.y;
	mov.u32 	%r19, %ntid.y;
	mov.u32 	%r20, %tid.y;
	mad.lo.s32 	%r2, %r18, %r19, %r20;
	max.s32 	%r21, %r2, %r1;
	setp.ge.s32 	%p1, %r21, %r14;
	@%p1 bra 	$L__BB0_18;
	cvta.to.global.u64 	%rd3, %rd2;
	mul.wide.s32 	%rd4, %r1, 8;
	add.s64 	%rd5, %rd3, %rd4;
	ld.global.f64 	%fd1, [%rd5];
	mul.wide.u32 	%rd6, %r2, 8;
	add.s64 	%rd7, %rd3, %rd6;
	ld.global.f64 	%fd2, [%rd7];
	abs.f64 	%fd3, %fd1;
	setp.neu.f64 	%p2, %fd3, 0d7FF0000000000000;
	@%p2 bra 	$L__BB0_3;
	mov.f64 	%fd28, 0d0000000000000000;
	mul.rn.f64 	%fd85, %fd1, %fd28;
	mov.b32 	%r48, 0;
	bra.uni 	$L__BB0_5;
$L__BB0_3:
	mul.f64 	%fd23, %fd1, 0d3FE45F306DC9C883;
	cvt.rni.s32.f64 	%r48, %fd23;
	cvt.rn.f64.s32 	%fd24, %r48;
	fma.rn.f64 	%fd25, %fd24, 0dBFF921FB54442D18, %fd1;
	fma.rn.f64 	%fd26, %fd24, 0dBC91A62633145C00, %fd25;
	fma.rn.f64 	%fd85, %fd24, 0dB97B839A252049C0, %fd26;
	setp.ltu.f64 	%p3, %fd3, 0d41E0000000000000;
	@%p3 bra 	$L__BB0_5;
	{ // callseq 0, 0
	.param .b64 param0;
	st.param.f64 	[param0], %fd1;
	.param .align 16 .b8 retval0[16];
	call.uni (retval0), 
	__internal_trig_reduction_slowpathd, 
	(
	param0
	);
	ld.param.f64 	%fd85, [retval0];
	ld.param.b32 	%r48, [retval0+8];
	} // callseq 0
$L__BB0_5:
	shl.b32 	%r24, %r48, 6;
	cvt.u64.u32 	%rd8, %r24;
	and.b64  	%rd9, %rd8, 64;
	mov.u64 	%rd10, __cudart_sin_cos_coeffs;
	add.s64 	%rd11, %rd10, %rd9;
	mul.rn.f64 	%fd29, %fd85, %fd85;
	and.b32  	%r25, %r48, 1;
	setp.eq.b32 	%p4, %r25, 1;
	selp.f64 	%fd30, 0dBDA8FF8320FD8164, 0d3DE5DB65F9785EBA, %p4;
	ld.global.nc.v2.f64 	{%fd31, %fd32}, [%rd11];
	fma.rn.f64 	%fd33, %fd30, %fd29, %fd31;
	fma.rn.f64 	%fd34, %fd33, %fd29, %fd32;
	ld.global.nc.v2.f64 	{%fd35, %fd36}, [%rd11+16];
	fma.rn.f64 	%fd37, %fd34, %fd29, %fd35;
	fma.rn.f64 	%fd38, %fd37, %fd29, %fd36;
	ld.global.nc.v2.f64 	{%fd39, %fd40}, [%rd11+32];
	fma.rn.f64 	%fd41, %fd38, %fd29, %fd39;
	fma.rn.f64 	%fd42, %fd41, %fd29, %fd40;
	fma.rn.f64 	%fd43, %fd42, %fd85, %fd85;
	fma.rn.f64 	%fd44, %fd42, %fd29, 0d3FF0000000000000;
	selp.f64 	%fd45, %fd44, %fd43, %p4;
	and.b32  	%r26, %r48, 2;
	setp.eq.s32 	%p5, %r26, 0;
	mov.f64 	%fd46, 0d0000000000000000;
	sub.f64 	%fd47, %fd46, %fd45;
	selp.f64 	%fd8, %fd45, %fd47, %p5;
	abs.f64 	%fd9, %fd2;
	setp.neu.f64 	%p6, %fd9, 0d7FF0000000000000;
	@%p6 bra 	$L__BB0_7;
	mov.f64 	%fd53, 0d0000000000000000;
	mul.rn.f64 	%fd87, %fd2, %fd53;
	mov.b32 	%r50, 1;
	bra.uni 	$L__BB0_10;
$L__BB0_7:
	mul.f64 	%fd48, %fd2, 0d3FE45F306DC9C883;
	cvt.rni.s32.f64 	%r49, %fd48;
	cvt.rn.f64.s32 	%fd49, %r49;
	fma.rn.f64 	%fd50, %fd49, 0dBFF921FB54442D18, %fd2;
	fma.rn.f64 	%fd51, %fd49, 0dBC91A62633145C00, %fd50;
	fma.rn.f64 	%fd87, %fd49, 0dB97B839A252049C0, %fd51;
	setp.ltu.f64 	%p7, %fd9, 0d41E0000000000000;
	@%p7 bra 	$L__BB0_9;
	{ // callseq 1, 0
	.param .b64 param0;
	st.param.f64 	[param0], %fd2;
	.param .align 16 .b8 retval0[16];
	call.uni (retval0), 
	__internal_trig_reduction_slowpathd, 
	(
	param0
	);
	ld.param.f64 	%fd87, [retval0];
	ld.param.b32 	%r49, [retval0+8];
	} // callseq 1
$L__BB0_9:
	add.s32 	%r50, %r49, 1;
$L__BB0_10:
	shl.b32 	%r29, %r50, 6;
	cvt.u64.u32 	%rd12, %r29;
	and.b64  	%rd13, %rd12, 64;
	add.s64 	%rd15, %rd10, %rd13;
	mul.rn.f64 	%fd54, %fd87, %fd87;
	and.b32  	%r30, %r50, 1;
	setp.eq.b32 	%p8, %r30, 1;
	selp.f64 	%fd55, 0dBDA8FF8320FD8164, 0d3DE5DB65F9785EBA, %p8;
	ld.global.nc.v2.f64 	{%fd56, %fd57}, [%rd15];
	fma.rn.f64 	%fd58, %fd55, %fd54, %fd56;
	fma.rn.f64 	%fd59, %fd58, %fd54, %fd57;
	ld.global.nc.v2.f64 	{%fd60, %fd61}, [%rd15+16];
	fma.rn.f64 	%fd62, %fd59, %fd54, %fd60;
	fma.rn.f64 	%fd63, %fd62, %fd54, %fd61;
	ld.global.nc.v2.f64 	{%fd64, %fd65}, [%rd15+32];
	fma.rn.f64 	%fd66, %fd63, %fd54, %fd64;
	fma.rn.f64 	%fd67, %fd66, %fd54, %fd65;
	fma.rn.f64 	%fd68, %fd67, %fd87, %fd87;
	fma.rn.f64 	%fd69, %fd67, %fd54, 0d3FF0000000000000;
	selp.f64 	%fd70, %fd69, %fd68, %p8;
	and.b32  	%r31, %r50, 2;
	setp.eq.s32 	%p9, %r31, 0;
	mov.f64 	%fd71, 0d0000000000000000;
	sub.f64 	%fd72, %fd71, %fd70;
	selp.f64 	%fd73, %fd70, %fd72, %p9;
	mul.f64 	%fd15, %fd8, %fd73;
	{
	.reg .b32 %temp; 
	mov.b64 	{%temp, %r11}, %fd15;
	}
	mov.f64 	%fd74, 0d4000000000000000;
	{
	.reg .b32 %temp; 
	mov.b64 	{%temp, %r32}, %fd74;
	}
	and.b32  	%r13, %r32, 2146435072;
	setp.eq.s32 	%p10, %r13, 1062207488;
	abs.f64 	%fd16, %fd15;
	{ // callseq 2, 0
	.param .b64 param0;
	st.param.f64 	[param0], %fd16;
	.param .b64 retval0;
	call.uni (retval0), 
	__internal_accurate_pow, 
	(
	param0
	);
	ld.param.f64 	%fd75, [retval0];
	} // callseq 2
	setp.lt.s32 	%p11, %r11, 0;
	neg.f64 	%fd77, %fd75;
	selp.f64 	%fd78, %fd77, %fd75, %p10;
	selp.f64 	%fd89, %fd78, %fd75, %p11;
	setp.neu.f64 	%p12, %fd15, 0d0000000000000000;
	@%p12 bra 	$L__BB0_12;
	setp.eq.s32 	%p13, %r13, 1062207488;
	selp.b32 	%r33, %r11, 0, %p13;
	setp.lt.s32 	%p14, %r32, 0;
	or.b32  	%r34, %r33, 2146435072;
	selp.b32 	%r35, %r34, %r33, %p14;
	mov.b32 	%r36, 0;
	mov.b64 	%fd89, {%r36, %r35};
$L__BB0_12:
	add.f64 	%fd79, %fd15, 0d4000000000000000;
	{
	.reg .b32 %temp; 
	mov.b64 	{%temp, %r37}, %fd79;
	}
	and.b32  	%r38, %r37, 2146435072;
	setp.ne.s32 	%p15, %r38, 2146435072;
	@%p15 bra 	$L__BB0_17;
	setp.num.f64 	%p16, %fd15, %fd15;
	@%p16 bra 	$L__BB0_15;
	mov.f64 	%fd80, 0d4000000000000000;
	add.rn.f64 	%fd89, %fd15, %fd80;
	bra.uni 	$L__BB0_17;
$L__BB0_15:
	setp.neu.f64 	%p17, %fd16, 0d7FF0000000000000;
	@%p17 bra 	$L__BB0_17;
	setp.lt.s32 	%p18, %r11, 0;
	setp.eq.s32 	%p19, %r13, 1062207488;
	setp.lt.s32 	%p20, %r32, 0;
	selp.b32 	%r40, 0, 2146435072, %p20;
	and.b32  	%r41, %r32, 2147483647;
	setp.ne.s32 	%p21, %r41, 1071644672;
	or.b32  	%r42, %r40, -2147483648;
	selp.b32 	%r43, %r42, %r40, %p21;
	selp.b32 	%r44, %r43, %r40, %p19;
	selp.b32 	%r45, %r44, %r40, %p18;
	mov.b32 	%r46, 0;
	mov.b64 	%fd89, {%r46, %r45};
$L__BB0_17:
	setp.eq.f64 	%p22, %fd15, 0d3FF0000000000000;
	selp.f64 	%fd81, 0d3FF0000000000000, %fd89, %p22;
	setp.eq.s32 	%p23, %r2, %r1;
	cvt.rn.f64.u32 	%fd82, %r14;
	selp.f64 	%fd83, %fd82, 0d0000000000000000, %p23;
	add.f64 	%fd84, %fd83, %fd81;
	mad.lo.s32 	%r47, %r14, %r1, %r2;
	cvta.to.global.u64 	%rd16, %rd1;
	mul.wide.s32 	%rd17, %r47, 8;
	add.s64 	%rd18, %rd16, %rd17;
	st.global.f64 	[%rd18], %fd84;
$L__BB0_18:
	ret;

}
.func  (.param .align 16 .b8 func_retval0[16]) __internal_trig_reduction_slowpathd(
	.param .b64 __internal_trig_reduction_slowpathd_param_0
)
{
	.local .align 8 .b8 	__local_depot1[40];
	.reg .b64 	%SP;
	.reg .b64 	%SPL;
	.reg .pred 	%p<10>;
	.reg .b32 	%r<47>;
	.reg .b64 	%rd<74>;
	.reg .b64 	%fd<5>;

	mov.u64 	%SPL, __local_depot1;
	ld.param.f64 	%fd4, [__internal_trig_reduction_slowpathd_param_0];
	add.u64 	%rd1, %SPL, 0;
	{
	.reg .b32 %temp; 
	mov.b64 	{%temp, %r1}, %fd4;
	}
	shr.u32 	%r2, %r1, 20;
	and.b32  	%r3, %r2, 2047;
	setp.eq.s32 	%p1, %r3, 2047;
	mov.b32 	%r46, 0;
	@%p1 bra 	$L__BB1_9;
	add.s32 	%r20, %r3, -1024;
	mov.b64 	%rd20, %fd4;
	shl.b64 	%rd2, %rd20, 11;
	shr.u32 	%r4, %r20, 6;
	sub.s32 	%r45, 15, %r4;
	sub.s32 	%r21, 19, %r4;
	setp.lt.u32 	%p2, %r20, 128;
	selp.b32 	%r6, 18, %r21, %p2;
	setp.ge.s32 	%p3, %r45, %r6;
	mov.b64 	%rd70, 0;
	@%p3 bra 	$L__BB1_4;
	add.s32 	%r23, %r6, %r4;
	neg.s32 	%r43, %r23;
	or.b64  	%rd3, %rd2, -9223372036854775808;
	mov.b64 	%rd70, 0;
	mov.b32 	%r42, 0;
	mov.u64 	%rd25, __cudart_i2opi_d;
	mov.u32 	%r44, %r45;
$L__BB1_3:
	.pragma "nounroll";
	mul.wide.s32 	%rd22, %r42, 8;
	add.s64 	%rd23, %rd1, %rd22;
	mul.wide.s32 	%rd24, %r44, 8;
	add.s64 	%rd26, %rd25, %rd24;
	ld.global.nc.u64 	%rd27, [%rd26];
	{
	.reg .u32 %r0, %r1, %r2, %r3, %alo, %ahi, %blo, %bhi, %clo, %chi;
	mov.b64 	{%alo,%ahi}, %rd27;
	mov.b64 	{%blo,%bhi}, %rd3;
	mov.b64 	{%clo,%chi}, %rd70;
	mad.lo.cc.u32 	%r0, %alo, %blo, %clo;
	madc.hi.cc.u32 	%r1, %alo, %blo, %chi;
	madc.hi.u32 	%r2, %alo, %bhi, 0;
	mad.lo.cc.u32 	%r1, %alo, %bhi, %r1;
	madc.hi.cc.u32 	%r2, %ahi, %blo, %r2;
	madc.hi.u32 	%r3, %ahi, %bhi, 0;
	mad.lo.cc.u32 	%r1, %ahi, %blo, %r1;
	madc.lo.cc.u32 	%r2, %ahi, %bhi, %r2;
	addc.u32 	%r3, %r3, 0;
	mov.b64 	%rd28, {%r0,%r1};
	mov.b64 	%rd70, {%r2,%r3};
	}
	st.local.u64 	[%rd23], %rd28;
	add.s32 	%r44, %r44, 1;
	add.s32 	%r43, %r43, 1;
	add.s32 	%r42, %r42, 1;
	setp.ne.s32 	%p4, %r43, -15;
	mov.u32 	%r45, %r6;
	@%p4 bra 	$L__BB1_3;
$L__BB1_4:
	cvt.s64.s32 	%rd29, %r45;
	cvt.u64.u32 	%rd30, %r4;
	add.s64 	%rd31, %rd30, %rd29;
	shl.b64 	%rd32, %rd31, 3;
	add.s64 	%rd33, %rd1, %rd32;
	st.local.u64 	[%rd33+-120], %rd70;
	and.b32  	%r15, %r2, 63;
	ld.local.u64 	%rd72, [%rd1+16];
	ld.local.u64 	%rd71, [%rd1+24];
	setp.eq.s32 	%p5, %r15, 0;
	@%p5 bra 	$L__BB1_6;
	shl.b64 	%rd34, %rd71, %r15;
	shr.u64 	%rd35, %rd72, 1;
	xor.b32  	%r24, %r15, 63;
	shr.u64 	%rd36, %rd35, %r24;
	or.b64  	%rd71, %rd34, %rd36;
	ld.local.u64 	%rd37, [%rd1+8];
	shl.b64 	%rd38, %rd72, %r15;
	shr.u64 	%rd39, %rd37, 1;
	shr.u64 	%rd40, %rd39, %r24;
	or.b64  	%rd72, %rd38, %rd40;
$L__BB1_6:
	and.b32  	%r25, %r1, -2147483648;
	shr.u64 	%rd41, %rd71, 62;
	cvt.u32.u64 	%r26, %rd41;
	mov.b64 	{%r27, %r28}, %rd71;
	mov.b64 	{%r29, %r30}, %rd72;
	shf.l.wrap.b32 	%r31, %r30, %r27, 2;
	shf.l.wrap.b32 	%r32, %r27, %r28, 2;
	mov.b64 	%rd42, {%r31, %r32};
	shl.b64 	%rd43, %rd72, 2;
	shr.u64 	%rd44, %rd42, 63;
	cvt.u32.u64 	%r33, %rd44;
	add.s32 	%r34, %r33, %r26;
	setp.eq.s32 	%p6, %r25, 0;
	neg.s32 	%r35, %r34;
	selp.b32 	%r46, %r34, %r35, %p6;
	setp.gt.s64 	%p7, %rd42, -1;
	mov.b64 	%rd45, 0;
	{
	.reg .u32 %r0, %r1, %r2, %r3, %a0, %a1, %a2, %a3, %b0, %b1, %b2, %b3;
	mov.b64 	{%a0,%a1}, %rd45;
	mov.b64 	{%a2,%a3}, %rd45;
	mov.b64 	{%b0,%b1}, %rd43;
	mov.b64 	{%b2,%b3}, %rd42;
	sub.cc.u32 	%r0, %a0, %b0;
	subc.cc.u32 	%r1, %a1, %b1;
	subc.cc.u32 	%r2, %a2, %b2;
	subc.u32 	%r3, %a3, %b3;
	mov.b64 	%rd46, {%r0,%r1};
	mov.b64 	%rd47, {%r2,%r3};
	}
	xor.b32  	%r36, %r25, -2147483648;
	selp.b64 	%rd73, %rd42, %rd47, %p7;
	selp.b64 	%rd14, %rd43, %rd46, %p7;
	selp.b32 	%r17, %r25, %r36, %p7;
	clz.b64 	%r37, %rd73;
	cvt.u64.u32 	%rd15, %r37;
	setp.eq.s32 	%p8, %r37, 0;
	@%p8 bra 	$L__BB1_8;
	cvt.u32.u64 	%r38, %rd15;
	and.b32  	%r39, %r38, 63;
	shl.b64 	%rd48, %rd73, %r39;
	shr.u64 	%rd49, %rd14, 1;
	not.b32 	%r40, %r38;
	and.b32  	%r41, %r40, 63;
	shr.u64 	%rd50, %rd49, %r41;
	or.b64  	%rd73, %rd48, %rd50;
$L__BB1_8:
	mov.b64 	%rd51, -3958705157555305931;
	{
	.reg .u32 %r0, %r1, %r2, %r3, %alo, %ahi, %blo, %bhi;
	mov.b64 	{%alo,%ahi}, %rd73;
	mov.b64 	{%blo,%bhi}, %rd51;
	mul.lo.u32 	%r0, %alo, %blo;
	mul.hi.u32 	%r1, %alo, %blo;
	mad.lo.cc.u32 	%r1, %alo, %bhi, %r1;
	madc.hi.u32 	%r2, %alo, %bhi, 0;
	mad.lo.cc.u32 	%r1, %ahi, %blo, %r1;
	madc.hi.cc.u32 	%r2, %ahi, %blo, %r2;
	madc.hi.u32 	%r3, %ahi, %bhi, 0;
	mad.lo.cc.u32 	%r2, %ahi, %bhi, %r2;
	addc.u32 	%r3, %r3, 0;
	mov.b64 	%rd52, {%r0,%r1};
	mov.b64 	%rd53, {%r2,%r3};
	}
	setp.gt.s64 	%p9, %rd53, 0;
	{
	.reg .u32 %r0, %r1, %r2, %r3, %a0, %a1, %a2, %a3, %b0, %b1, %b2, %b3;
	mov.b64 	{%a0,%a1}, %rd52;
	mov.b64 	{%a2,%a3}, %rd53;
	mov.b64 	{%b0,%b1}, %rd52;
	mov.b64 	{%b2,%b3}, %rd53;
	add.cc.u32 	%r0, %a0, %b0;
	addc.cc.u32 	%r1, %a1, %b1;
	addc.cc.u32 	%r2, %a2, %b2;
	addc.u32 	%r3, %a3, %b3;
	mov.b64 	%rd54, {%r0,%r1};
	mov.b64 	%rd55, {%r2,%r3};
	}
	selp.b64 	%rd56, %rd55, %rd53, %p9;
	selp.s64 	%rd57, -1, 0, %p9;
	sub.s64 	%rd58, %rd57, %rd15;
	cvt.u64.u32 	%rd59, %r17;
	shl.b64 	%rd60, %rd59, 32;
	add.s64 	%rd61, %rd56, 1;
	shr.u64 	%rd62, %rd61, 10;
	add.s64 	%rd63, %rd62, 1;
	shr.u64 	%rd64, %rd63, 1;
	shl.b64 	%rd65, %rd58, 52;
	add.s64 	%rd66, %rd65, %rd64;
	add.s64 	%rd67, %rd66, 4602678819172646912;
	or.b64  	%rd68, %rd67, %rd60;
	mov.b64 	%fd4, %rd68;
$L__BB1_9:
	st.param.f64 	[func_retval0], %fd4;
	st.param.b32 	[func_retval0+8], %r46;
	ret;

}
.func  (.param .b64 func_retval0) __internal_accurate_pow(
	.param .b64 __internal_accurate_pow_param_0
)
{
	.reg .pred 	%p<8>;
	.reg .b32 	%r<49>;
	.reg .b32 	%f<3>;
	.reg .b64 	%fd<109>;

	ld.param.f64 	%fd10, [__internal_accurate_pow_param_0];
	{
	.reg .b32 %temp; 
	mov.b64 	{%temp, %r46}, %fd10;
	}
	{
	.reg .b32 %temp; 
	mov.b64 	{%r45, %temp}, %fd10;
	}
	shr.u32 	%r47, %r46, 20;
	setp.gt.u32 	%p1, %r46, 1048575;
	@%p1 bra 	$L__BB2_2;
	mul.f64 	%fd11, %fd10, 0d4350000000000000;
	{
	.reg .b32 %temp; 
	mov.b64 	{%temp, %r46}, %fd11;
	}
	{
	.reg .b32 %temp; 
	mov.b64 	{%r45, %temp}, %fd11;
	}
	shr.u32 	%r16, %r46, 20;
	add.s32 	%r47, %r16, -54;
$L__BB2_2:
	add.s32 	%r48, %r47, -1023;
	and.b32  	%r17, %r46, -2146435073;
	or.b32  	%r18, %r17, 1072693248;
	mov.b64 	%fd107, {%r45, %r18};
	setp.lt.u32 	%p2, %r18, 1073127583;
	@%p2 bra 	$L__BB2_4;
	{
	.reg .b32 %temp; 
	mov.b64 	{%r19, %temp}, %fd107;
	}
	{
	.reg .b32 %temp; 
	mov.b64 	{%temp, %r20}, %fd107;
	}
	add.s32 	%r21, %r20, -1048576;
	mov.b64 	%fd107, {%r19, %r21};
	add.s32 	%r48, %r47, -1022;
$L__BB2_4:
	add.f64 	%fd12, %fd107, 0dBFF0000000000000;
	add.f64 	%fd13, %fd107, 0d3FF0000000000000;
	rcp.approx.ftz.f64 	%fd14, %fd13;
	neg.f64 	%fd15, %fd13;
	fma.rn.f64 	%fd16, %fd15, %fd14, 0d3FF0000000000000;
	fma.rn.f64 	%fd17, %fd16, %fd16, %fd16;
	fma.rn.f64 	%fd18, %fd17, %fd14, %fd14;
	mul.f64 	%fd19, %fd12, %fd18;
	fma.rn.f64 	%fd20, %fd12, %fd18, %fd19;
	mul.f64 	%fd21, %fd20, %fd20;
	fma.rn.f64 	%fd22, %fd21, 0d3EB0F5FF7D2CAFE2, 0d3ED0F5D241AD3B5A;
	fma.rn.f64 	%fd23, %fd22, %fd21, 0d3EF3B20A75488A3F;
	fma.rn.f64 	%fd24, %fd23, %fd21, 0d3F1745CDE4FAECD5;
	fma.rn.f64 	%fd25, %fd24, %fd21, 0d3F3C71C7258A578B;
	fma.rn.f64 	%fd26, %fd25, %fd21, 0d3F6249249242B910;
	fma.rn.f64 	%fd27, %fd26, %fd21, 0d3F89999999999DFB;
	sub.f64 	%fd28, %fd12, %fd20;
	add.f64 	%fd29, %fd28, %fd28;
	neg.f64 	%fd30, %fd20;
	fma.rn.f64 	%fd31, %fd30, %fd12, %fd29;
	mul.f64 	%fd32, %fd18, %fd31;
	fma.rn.f64 	%fd33, %fd21, %fd27, 0d3FB5555555555555;
	mov.f64 	%fd34, 0d3FB5555555555555;
	sub.f64 	%fd35, %fd34, %fd33;
	fma.rn.f64 	%fd36, %fd21, %fd27, %fd35;
	add.f64 	%fd37, %fd36, 0dBC46A4CB00B9E7B0;
	add.f64 	%fd38, %fd33, %fd37;
	sub.f64 	%fd39, %fd33, %fd38;
	add.f64 	%fd40, %fd37, %fd39;
	mul.rn.f64 	%fd41, %fd20, %fd20;
	neg.f64 	%fd42, %fd41;
	fma.rn.f64 	%fd43, %fd20, %fd20, %fd42;
	{
	.reg .b32 %temp; 
	mov.b64 	{%r22, %temp}, %fd32;
	}
	{
	.reg .b32 %temp; 
	mov.b64 	{%temp, %r23}, %fd32;
	}
	add.s32 	%r24, %r23, 1048576;
	mov.b64 	%fd44, {%r22, %r24};
	fma.rn.f64 	%fd45, %fd20, %fd44, %fd43;
	mul.rn.f64 	%fd46, %fd41, %fd20;
	neg.f64 	%fd47, %fd46;
	fma.rn.f64 	%fd48, %fd41, %fd20, %fd47;
	fma.rn.f64 	%fd49, %fd41, %fd32, %fd48;
	fma.rn.f64 	%fd50, %fd45, %fd20, %fd49;
	mul.rn.f64 	%fd51, %fd38, %fd46;
	neg.f64 	%fd52, %fd51;
	fma.rn.f64 	%fd53, %fd38, %fd46, %fd52;
	fma.rn.f64 	%fd54, %fd38, %fd50, %fd53;
	fma.rn.f64 	%fd55, %fd40, %fd46, %fd54;
	add.f64 	%fd56, %fd51, %fd55;
	sub.f64 	%fd57, %fd51, %fd56;
	add.f64 	%fd58, %fd55, %fd57;
	add.f64 	%fd59, %fd20, %fd56;
	sub.f64 	%fd60, %fd20, %fd59;
	add.f64 	%fd61, %fd56, %fd60;
	add.f64 	%fd62, %fd58, %fd61;
	add.f64 	%fd63, %fd32, %fd62;
	add.f64 	%fd64, %fd59, %fd63;
	sub.f64 	%fd65, %fd59, %fd64;
	add.f64 	%fd66, %fd63, %fd65;
	xor.b32  	%r25, %r48, -2147483648;
	mov.b32 	%r26, 1127219200;
	mov.b64 	%fd67, {%r25, %r26};
	mov.b32 	%r27, -2147483648;
	mov.b64 	%fd68, {%r27, %r26};
	sub.f64 	%fd69, %fd67, %fd68;
	fma.rn.f64 	%fd70, %fd69, 0d3FE62E42FEFA39EF, %fd64;
	fma.rn.f64 	%fd71, %fd69, 0dBFE62E42FEFA39EF, %fd70;
	sub.f64 	%fd72, %fd71, %fd64;
	sub.f64 	%fd73, %fd66, %fd72;
	fma.rn.f64 	%fd74, %fd69, 0d3C7ABC9E3B39803F, %fd73;
	add.f64 	%fd75, %fd70, %fd74;
	sub.f64 	%fd76, %fd70, %fd75;
	add.f64 	%fd77, %fd74, %fd76;
	mov.f64 	%fd78, 0d4000000000000000;
	{
	.reg .b32 %temp; 
	mov.b64 	{%temp, %r28}, %fd78;
	}
	{
	.reg .b32 %temp; 
	mov.b64 	{%r29, %temp}, %fd78;
	}
	shl.b32 	%r30, %r28, 1;
	setp.gt.u32 	%p3, %r30, -33554433;
	and.b32  	%r31, %r28, -15728641;
	selp.b32 	%r32, %r31, %r28, %p3;
	mov.b64 	%fd79, {%r29, %r32};
	mul.rn.f64 	%fd80, %fd75, %fd79;
	neg.f64 	%fd81, %fd80;
	fma.rn.f64 	%fd82, %fd75, %fd79, %fd81;
	fma.rn.f64 	%fd83, %fd77, %fd79, %fd82;
	add.f64 	%fd4, %fd80, %fd83;
	sub.f64 	%fd84, %fd80, %fd4;
	add.f64 	%fd5, %fd83, %fd84;
	fma.rn.f64 	%fd85, %fd4, 0d3FF71547652B82FE, 0d4338000000000000;
	{
	.reg .b32 %temp; 
	mov.b64 	{%r13, %temp}, %fd85;
	}
	mov.f64 	%fd86, 0dC338000000000000;
	add.rn.f64 	%fd87, %fd85, %fd86;
	fma.rn.f64 	%fd88, %fd87, 0dBFE62E42FEFA39EF, %fd4;
	fma.rn.f64 	%fd89, %fd87, 0dBC7ABC9E3B39803F, %fd88;
	fma.rn.f64 	%fd90, %fd89, 0d3E5ADE1569CE2BDF, 0d3E928AF3FCA213EA;
	fma.rn.f64 	%fd91, %fd90, %fd89, 0d3EC71DEE62401315;
	fma.rn.f64 	%fd92, %fd91, %fd89, 0d3EFA01997C89EB71;
	fma.rn.f64 	%fd93, %fd92, %fd89, 0d3F2A01A014761F65;
	fma.rn.f64 	%fd94, %fd93, %fd89, 0d3F56C16C1852B7AF;
	fma.rn.f64 	%fd95, %fd94, %fd89, 0d3F81111111122322;
	fma.rn.f64 	%fd96, %fd95, %fd89, 0d3FA55555555502A1;
	fma.rn.f64 	%fd97, %fd96, %fd89, 0d3FC5555555555511;
	fma.rn.f64 	%fd98, %fd97, %fd89, 0d3FE000000000000B;
	fma.rn.f64 	%fd99, %fd98, %fd89, 0d3FF0000000000000;
	fma.rn.f64 	%fd100, %fd99, %fd89, 0d3FF0000000000000;
	{
	.reg .b32 %temp; 
	mov.b64 	{%r14, %temp}, %fd100;
	}
	{
	.reg .b32 %temp; 
	mov.b64 	{%temp, %r15}, %fd100;
	}
	shl.b32 	%r33, %r13, 20;
	add.s32 	%r34, %r33, %r15;
	mov.b64 	%fd108, {%r14, %r34};
	{
	.reg .b32 %temp; 
	mov.b64 	{%temp, %r35}, %fd4;
	}
	mov.b32 	%f2, %r35;
	abs.f32 	%f1, %f2;
	setp.lt.f32 	%p4, %f1, 0f4086232B;
	@%p4 bra 	$L__BB2_7;
	setp.lt.f64 	%p5, %fd4, 0d0000000000000000;
	add.f64 	%fd101, %fd4, 0d7FF0000000000000;
	selp.f64 	%fd108, 0d0000000000000000, %fd101, %p5;
	setp.geu.f32 	%p6, %f1, 0f40874800;
	@%p6 bra 	$L__BB2_7;
	shr.u32 	%r36, %r13, 31;
	add.s32 	%r37, %r13, %r36;
	shr.s32 	%r38, %r37, 1;
	shl.b32 	%r39, %r38, 20;
	add.s32 	%r40, %r15, %r39;
	mov.b64 	%fd102, {%r14, %r40};
	sub.s32 	%r41, %r13, %r38;
	shl.b32 	%r42, %r41, 20;
	add.s32 	%r43, %r42, 1072693248;
	mov.b32 	%r44, 0;
	mov.b64 	%fd103, {%r44, %r43};
	mul.f64 	%fd108, %fd103, %fd102;
$L__BB2_7:
	abs.f64 	%fd104, %fd108;
	setp.eq.f64 	%p7, %fd104, 0d7FF0000000000000;
	fma.rn.f64 	%fd105, %fd108, %fd5, %fd108;
	selp.f64 	%fd106, %fd108, %fd105, %p7;
	st.param.f64 	[func_retval0], %fd106;
	ret;

}


// ===== COMPILED SASS (sm_100) =====

	.target	sm_100

	.elftype	@"ET_EXEC"


//--------------------- .note.nv.tkinfo           --------------------------
	.section	.note.nv.tkinfo,"",@"SHT_NOTE"
	.sectionflags	@"SHF_NOTE_NV_TKINFO"
	.tkinfo
        /*0018*/ 	.word	0x00000002
        /*0030*/ 	.string	""
        /*0030*/ 	.string	"ptxas"
        /*0030*/ 	.string	"Cuda compilation tools, release 13.0, V13.0.88"
        /*0030*/ 	.string	"Build cuda_13.0.r13.0/compiler.36424714_0"
        /*0030*/ 	.string	"-arch sm_100 -m 64 "



//--------------------- .note.nv.cuinfo           --------------------------
	.section	.note.nv.cuinfo,"",@"SHT_NOTE"
	.sectionflags	@"SHF_NOTE_NV_CUINFO"
        /*0018*/ 	.short	0x0002
        /*001a*/ 	.short	0x0064
        /*001c*/ 	.short	0x0082
	.zero		2


//--------------------- .nv.info                  --------------------------
	.section	.nv.info,"",@"SHT_CUDA_INFO"
	.align	4


	//----- nvinfo : EIATTR_REGCOUNT
	.align		4
        /*0000*/ 	.byte	0x04, 0x2f
        /*0002*/ 	.short	(.L_3 - .L_2)
	.align		4
.L_2:
        /*0004*/ 	.word	index@(_Z14computeMatrixAPdPKdi)
        /*0008*/ 	.word	0x00000020


	//----- nvinfo : EIATTR_FRAME_SIZE
	.align		4
.L_3:
        /*000c*/ 	.byte	0x04, 0x11
        /*000e*/ 	.short	(.L_5 - .L_4)
	.align		4
.L_4:
        /*0010*/ 	.word	index@($_Z14computeMatrixAPdPKdi$__internal_trig_reduction_slowpathd)
        /*0014*/ 	.word	0x00000028


	//----- nvinfo : EIATTR_FRAME_SIZE
	.align		4
.L_5:
        /*0018*/ 	.byte	0x04, 0x11
        /*001a*/ 	.short	(.L_7 - .L_6)
	.align		4
.L_6:
        /*001c*/ 	.word	index@($_Z14computeMatrixAPdPKdi$__internal_accurate_pow)
        /*0020*/ 	.word	0x00000028


	//----- nvinfo : EIATTR_FRAME_SIZE
	.align		4
.L_7:
        /*0024*/ 	.byte	0x04, 0x11
        /*0026*/ 	.short	(.L_9 - .L_8)
	.align		4
.L_8:
        /*0028*/ 	.word	index@(_Z14computeMatrixAPdPKdi)
        /*002c*/ 	.word	0x00000028


	//----- nvinfo : EIATTR_MIN_STACK_SIZE
	.align		4
.L_9:
        /*0030*/ 	.byte	0x04, 0x12
        /*0032*/ 	.short	(.L_11 - .L_10)
	.align		4
.L_10:
        /*0034*/ 	.word	index@(_Z14computeMatrixAPdPKdi)
        /*0038*/ 	.word	0x00000028
.L_11:


//--------------------- .nv.compat                --------------------------
	.section	.nv.compat,"",@"SHT_CUDA_COMPAT_INFO"
	.align	4
        /*0000*/ 	.byte	0x02, 0x09, 0x00, 0x00, 0x02, 0x02, 0x01, 0x00, 0x02, 0x05, 0x05, 0x00, 0x03, 0x07, 0x01, 0x01
        /*0010*/ 	.byte	0x02, 0x03, 0x00, 0x00, 0x02, 0x06, 0x01, 0x00, 0x04, 0x0b, 0x08, 0x00, 0x01, 0x00, 0x00, 0x00
        /*0020*/ 	.byte	0x00, 0x00, 0x00, 0x00


//--------------------- .nv.info._Z14computeMatrixAPdPKdi --------------------------
	.section	.nv.info._Z14computeMatrixAPdPKdi,"",@"SHT_CUDA_INFO"
	.sectionflags	@""
	.align	4


	//----- nvinfo : EIATTR_CUDA_API_VERSION
	.align		4
        /*0000*/ 	.byte	0x04, 0x37
        /*0002*/ 	.short	(.L_13 - .L_12)
.L_12:
        /*0004*/ 	.word	0x00000082


	//----- nvinfo : EIATTR_KPARAM_INFO
	.align		4
.L_13:
        /*0008*/ 	.byte	0x04, 0x17
        /*000a*/ 	.short	(.L_15 - .L_14)
.L_14:
        /*000c*/ 	.word	0x00000000
        /*0010*/ 	.short	0x0002
        /*0012*/ 	.short	0x0010
        /*0014*/ 	.byte	0x00, 0xf0, 0x11, 0x00


	//----- nvinfo : EIATTR_KPARAM_INFO
	.align		4
.L_15:
        /*0018*/ 	.byte	0x04, 0x17
        /*001a*/ 	.short	(.L_17 - .L_16)
.L_16:
        /*001c*/ 	.word	0x00000000
        /*0020*/ 	.short	0x0001
        /*0022*/ 	.short	0x0008
        /*0024*/ 	.byte	0x00, 0xf5, 0x21, 0x00


	//----- nvinfo : EIATTR_KPARAM_INFO
	.align		4
.L_17:
        /*0028*/ 	.byte	0x04, 0x17
        /*002a*/ 	.short	(.L_19 - .L_18)
.L_18:
        /*002c*/ 	.word	0x00000000
        /*0030*/ 	.short	0x0000
        /*0032*/ 	.short	0x0000
        /*0034*/ 	.byte	0x00, 0xf5, 0x21, 0x00


	//----- nvinfo : EIATTR_SPARSE_MMA_MASK
	.align		4
.L_19:
        /*0038*/ 	.byte	0x03, 0x50
        /*003a*/ 	.short	0x0000


	//----- nvinfo : EIATTR_MAXREG_COUNT
	.align		4
        /*003c*/ 	.byte	0x03, 0x1b
        /*003e*/ 	.short	0x00ff


	//----- nvinfo : EIATTR_MERCURY_ISA_VERSION
	.align		4
        /*0040*/ 	.byte	0x03, 0x5f
        /*0042*/ 	.short	0x0101


	//----- nvinfo : EIATTR_VRC_CTA_INIT_COUNT
	.align		4
        /*0044*/ 	.byte	0x02, 0x4a
	.zero		1
	.zero		1


	//----- nvinfo : EIATTR_EXIT_INSTR_OFFSETS
	.align		4
        /*0048*/ 	.byte	0x04, 0x1c
        /*004a*/ 	.short	(.L_21 - .L_20)


	//   ....[0]....
.L_20:
        /*004c*/ 	.word	0x000000d0


	//   ....[1]....
        /*0050*/ 	.word	0x00000aa0


	//----- nvinfo : EIATTR_CRS_STACK_SIZE
	.align		4
.L_21:
        /*0054*/ 	.byte	0x04, 0x1e
        /*0056*/ 	.short	(.L_23 - .L_22)
.L_22:
        /*0058*/ 	.word	0x00000000


	//----- nvinfo : EIATTR_CBANK_PARAM_SIZE
	.align		4
.L_23:
        /*005c*/ 	.byte	0x03, 0x19
        /*005e*/ 	.short	0x0014


	//----- nvinfo : EIATTR_PARAM_CBANK
	.align		4
        /*0060*/ 	.byte	0x04, 0x0a
        /*0062*/ 	.short	(.L_25 - .L_24)
	.align		4
.L_24:
        /*0064*/ 	.word	index@(.nv.constant0._Z14computeMatrixAPdPKdi)
        /*0068*/ 	.short	0x0380
        /*006a*/ 	.short	0x0014


	//----- nvinfo : EIATTR_SW_WAR
	.align		4
.L_25:
        /*006c*/ 	.byte	0x04, 0x36
        /*006e*/ 	.short	(.L_27 - .L_26)
.L_26:
        /*0070*/ 	.word	0x00000008
.L_27:


//--------------------- .nv.callgraph             --------------------------
	.section	.nv.callgraph,"",@"SHT_CUDA_CALLGRAPH"
	.align	4
	.sectionentsize	8
	.align		4
        /*0000*/ 	.word	0x00000000
	.align		4
        /*0004*/ 	.word	0xffffffff
	.align		4
        /*0008*/ 	.word	0x00000000
	.align		4
        /*000c*/ 	.word	0xfffffffe
	.align		4
        /*0010*/ 	.word	0x00000000
	.align		4
        /*0014*/ 	.word	0xfffffffd
	.align		4
        /*0018*/ 	.word	0x00000000
	.align		4
        /*001c*/ 	.word	0xfffffffc


//--------------------- .nv.constant4             --------------------------
	.section	.nv.constant4,"a",@progbits
	.align	8
	.align		8
.nv.constant4:
        /*0000*/ 	.dword	__cudart_i2opi_d
	.align		8
        /*0008*/ 	.dword	__cudart_sin_cos_coeffs


//--------------------- .text._Z14computeMatrixAPdPKdi --------------------------
	.section	.text._Z14computeMatrixAPdPKdi,"ax",@progbits
	.align	128
        .global         _Z14computeMatrixAPdPKdi
        .type           _Z14computeMatrixAPdPKdi,@function
        .size           _Z14computeMatrixAPdPKdi,(.L_x_19 - _Z14computeMatrixAPdPKdi)
        .other          _Z14computeMatrixAPdPKdi,@"STO_CUDA_ENTRY STV_DEFAULT"
_Z14computeMatrixAPdPKdi:
.text._Z14computeMatrixAPdPKdi:
[----:B------:R-:W0:Y:S01]  /*0000*/  LDC R1, c[0x0][0x37c] ;  /* 0x0000df00ff017b82 */ /* 0x000e220000000800 */
[----:B------:R-:W1:Y:S07]  /*0010*/  S2R R3, SR_TID.X ;  /* 0x0000000000037919 */ /* 0x000e6e0000002100 */
[----:B------:R-:W1:Y:S01]  /*0020*/  S2UR UR4, SR_CTAID.X ;  /* 0x00000000000479c3 */ /* 0x000e620000002500 */
[----:B------:R-:W2:Y:S01]  /*0030*/  LDCU UR6, c[0x0][0x390] ;  /* 0x00007200ff0677ac */ /* 0x000ea20008000800 */
[----:B0-----:R-:W-:Y:S01]  /*0040*/  VIADD R1, R1, 0xffffffd8 ;  /* 0xffffffd801017836 */ /* 0x001fe20000000000 */
[----:B------:R-:W0:Y:S05]  /*0050*/  S2R R5, SR_TID.Y ;  /* 0x0000000000057919 */ /* 0x000e2a0000002200 */
[----:B------:R-:W1:Y:S08]  /*0060*/  LDC R2, c[0x0][0x360] ;  /* 0x0000d800ff027b82 */ /* 0x000e700000000800 */
[----:B------:R-:W0:Y:S08]  /*0070*/  S2UR UR5, SR_CTAID.Y ;  /* 0x00000000000579c3 */ /* 0x000e300000002600 */
[----:B------:R-:W0:Y:S01]  /*0080*/  LDC R0, c[0x0][0x364] ;  /* 0x0000d900ff007b82 */ /* 0x000e220000000800 */
[----:B-1----:R-:W-:-:S02]  /*0090*/  IMAD R2, R2, UR4, R3 ;  /* 0x0000000402027c24 */ /* 0x002fc4000f8e0203 */
[----:B0-----:R-:W-:-:S05]  /*00a0*/  IMAD R3, R0, UR5, R5 ;  /* 0x0000000500037c24 */ /* 0x001fca000f8e0205 */
[----:B------:R-:W-:-:S04]  /*00b0*/  VIMNMX R0, PT, PT, R2, R3, !PT ;  /* 0x0000000302007248 */ /* 0x000fc80007fe0100 */
[----:B--2---:R-:W-:-:S13]  /*00c0*/  ISETP.GE.AND P0, PT, R0, UR6, PT ;  /* 0x0000000600007c0c */ /* 0x004fda000bf06270 */
[----:B------:R-:W-:Y:S05]  /*00d0*/  @P0 EXIT ;  /* 0x000000000000094d */ /* 0x000fea0003800000 */
[----:B------:R-:W0:Y:S01]  /*00e0*/  LDC.64 R10, c[0x0][0x388] ;  /* 0x0000e200ff0a7b82 */ /* 0x000e220000000a00 */
[----:B------:R-:W1:Y:S01]  /*00f0*/  LDCU.64 UR4, c[0x0][0x358] ;  /* 0x00006b00ff0477ac */ /* 0x000e620008000a00 */
[----:B0-----:R-:W-:-:S06]  /*0100*/  IMAD.WIDE R4, R2, 0x8, R10 ;  /* 0x0000000802047825 */ /* 0x001fcc00078e020a */
[----:B-1----:R-:W2:Y:S01]  /*0110*/  LDG.E.64 R4, desc[UR4][R4.64] ;  /* 0x0000000404047981 */ /* 0x002ea2000c1e1b00 */
[----:B------:R-:W-:-:S06]  /*0120*/  IMAD.WIDE.U32 R10, R3, 0x8, R10 ;  /* 0x00000008030a7825 */ /* 0x000fcc00078e000a */
[----:B------:R-:W5:Y:S01]  /*0130*/  LDG.E.64 R10, desc[UR4][R10.64] ;  /* 0x000000040a0a7981 */ /* 0x000f62000c1e1b00 */
[----:B------:R-:W-:Y:S01]  /*0140*/  BSSY.RECONVERGENT B0, `(.L_x_0) ;  /* 0x0000019000007945 */ /* 0x000fe20003800200 */
[----:B--2---:R-:W-:-:S14]  /*0150*/  DSETP.NEU.AND P0, PT, |R4|, +INF , PT ;  /* 0x7ff000000400742a */ /* 0x004fdc0003f0d200 */
[----:B------:R-:W-:Y:S01]  /*0160*/  @!P0 DMUL R8, RZ, R4 ;  /* 0x00000004ff088228 */ /* 0x000fe20000000000 */
[----:B------:R-:W-:Y:S01]  /*0170*/  @!P0 IMAD.MOV.U32 R0, RZ, RZ, RZ ;  /* 0x000000ffff008224 */ /* 0x000fe200078e00ff */
[----:B------:R-:W-:Y:S09]  /*0180*/  @!P0 BRA `(.L_x_1) ;  /* 0x0000000000508947 */ /* 0x000ff20003800000 */
[----:B------:R-:W-:Y:S01]  /*0190*/  UMOV UR6, 0x6dc9c883 ;  /* 0x6dc9c88300067882 */ /* 0x000fe20000000000 */
[----:B------:R-:W-:Y:S01]  /*01a0*/  UMOV UR7, 0x3fe45f30 ;  /* 0x3fe45f3000077882 */ /* 0x000fe20000000000 */
[C---:B------:R-:W-:Y:S02]  /*01b0*/  DSETP.GE.AND P0, PT, |R4|.reuse, 2.14748364800000000000e+09, PT ;  /* 0x41e000000400742a */ /* 0x040fe40003f06200 */
[----:B------:R-:W-:Y:S01]  /*01c0*/  DMUL R6, R4, UR6 ;  /* 0x0000000604067c28 */ /* 0x000fe20008000000 */
[----:B------:R-:W-:Y:S01]  /*01d0*/  UMOV UR6, 0x54442d18 ;  /* 0x54442d1800067882 */ /* 0x000fe20000000000 */
[----:B------:R-:W-:-:S04]  /*01e0*/  UMOV UR7, 0x3ff921fb ;  /* 0x3ff921fb00077882 */ /* 0x000fc80000000000 */
[----:B------:R-:W0:Y:S08]  /*01f0*/  F2I.F64 R0, R6 ;  /* 0x0000000600007311 */ /* 0x000e300000301100 */
[----:B0-----:R-:W0:Y:S02]  /*0200*/  I2F.F64 R8, R0 ;  /* 0x0000000000087312 */ /* 0x001e240000201c00 */
[----:B0-----:R-:W-:Y:S01]  /*0210*/  DFMA R12, R8, -UR6, R4 ;  /* 0x80000006080c7c2b */ /* 0x001fe20008000004 */
[----:B------:R-:W-:Y:S01]  /*0220*/  UMOV UR6, 0x33145c00 ;  /* 0x33145c0000067882 */ /* 0x000fe20000000000 */
[----:B------:R-:W-:-:S06]  /*0230*/  UMOV UR7, 0x3c91a626 ;  /* 0x3c91a62600077882 */ /* 0x000fcc0000000000 */
[----:B------:R-:W-:Y:S01]  /*0240*/  DFMA R12, R8, -UR6, R12 ;  /* 0x80000006080c7c2b */ /* 0x000fe2000800000c */
[----:B------:R-:W-:Y:S01]  /*0250*/  UMOV UR6, 0x252049c0 ;  /* 0x252049c000067882 */ /* 0x000fe20000000000 */
[----:B------:R-:W-:-:S06]  /*0260*/  UMOV UR7, 0x397b839a ;  /* 0x397b839a00077882 */ /* 0x000fcc0000000000 */
[----:B------:R-:W-:Y:S01]  /*0270*/  DFMA R8, R8, -UR6, R12 ;  /* 0x8000000608087c2b */ /* 0x000fe2000800000c */
[----:B------:R-:W-:Y:S10]  /*0280*/  @!P0 BRA `(.L_x_1) ;  /* 0x0000000000108947 */ /* 0x000ff40003800000 */
[----:B------:R-:W-:Y:S01]  /*0290*/  IMAD.MOV.U32 R8, RZ, RZ, R4 ;  /* 0x000000ffff087224 */ /* 0x000fe200078e0004 */
[----:B------:R-:W-:-:S07]  /*02a0*/  MOV R0, 0x2c0 ;  /* 0x000002c000007802 */ /* 0x000fce0000000f00 */
[----:B-----5:R-:W-:Y:S05]  /*02b0*/  CALL.REL.NOINC `($_Z14computeMatrixAPdPKdi$__internal_trig_reduction_slowpathd) ;  /* 0x0000001000a47944 */ /* 0x020fea0003c00000 */
[----:B------:R-:W-:-:S07]  /*02c0*/  IMAD.MOV.U32 R0, RZ, RZ, R6 ;  /* 0x000000ffff007224 */ /* 0x000fce00078e0006 */
.L_x_1:
[----:B------:R-:W-:Y:S05]  /*02d0*/  BSYNC.RECONVERGENT B0 ;  /* 0x0000000000007941 */ /* 0x000fea0003800200 */
.L_x_0:
[----:B------:R-:W0:Y:S01]  /*02e0*/  LDCU.64 UR6, c[0x4][0x8] ;  /* 0x01000100ff0677ac */ /* 0x000e220008000a00 */
[----:B------:R-:W-:-:S05]  /*02f0*/  IMAD.SHL.U32 R4, R0, 0x40, RZ ;  /* 0x0000004000047824 */ /* 0x000fca00078e00ff */
[----:B------:R-:W-:-:S04]  /*0300*/  LOP3.LUT R4, R4, 0x40, RZ, 0xc0, !PT ;  /* 0x0000004004047812 */ /* 0x000fc800078ec0ff */
[----:B0-----:R-:W-:-:S05]  /*0310*/  IADD3 R22, P0, PT, R4, UR6, RZ ;  /* 0x0000000604167c10 */ /* 0x001fca000ff1e0ff */
[----:B------:R-:W-:-:S05]  /*0320*/  IMAD.X R23, RZ, RZ, UR7, P0 ;  /* 0x00000007ff177e24 */ /* 0x000fca00080e06ff */
[----:B------:R-:W2:Y:S04]  /*0330*/  LDG.E.128.CONSTANT R4, desc[UR4][R22.64] ;  /* 0x0000000416047981 */ /* 0x000ea8000c1e9d00 */
[----:B------:R-:W3:Y:S04]  /*0340*/  LDG.E.128.CONSTANT R12, desc[UR4][R22.64+0x10] ;  /* 0x00001004160c7981 */ /* 0x000ee8000c1e9d00 */
[----:B------:R-:W4:Y:S01]  /*0350*/  LDG.E.128.CONSTANT R16, desc[UR4][R22.64+0x20] ;  /* 0x0000200416107981 */ /* 0x000f22000c1e9d00 */
[----:B------:R-:W-:Y:S01]  /*0360*/  LOP3.LUT R20, R0, 0x1, RZ, 0xc0, !PT ;  /* 0x0000000100147812 */ /* 0x000fe200078ec0ff */
[----:B------:R-:W-:Y:S01]  /*0370*/  IMAD.MOV.U32 R24, RZ, RZ, 0x20fd8164 ;  /* 0x20fd8164ff187424 */ /* 0x000fe200078e00ff */
[----:B-----5:R-:W-:Y:S01]  /*0380*/  DSETP.NEU.AND P1, PT, |R10|, +INF , PT ;  /* 0x7ff000000a00742a */ /* 0x020fe20003f2d200 */
[----:B------:R-:W-:Y:S01]  /*0390*/  IMAD.MOV.U32 R25, RZ, RZ, 0x3da8ff83 ;  /* 0x3da8ff83ff197424 */ /* 0x000fe200078e00ff */
[----:B------:R-:W-:Y:S01]  /*03a0*/  ISETP.NE.U32.AND P0, PT, R20, 0x1, PT ;  /* 0x000000011400780c */ /* 0x000fe20003f05070 */
[----:B------:R-:W-:Y:S01]  /*03b0*/  DMUL R20, R8, R8 ;  /* 0x0000000808147228 */ /* 0x000fe20000000000 */
[----:B------:R-:W-:Y:S02]  /*03c0*/  BSSY.RECONVERGENT B0, `(.L_x_2) ;  /* 0x000002e000007945 */ /* 0x000fe40003800200 */
[----:B------:R-:W-:-:S02]  /*03d0*/  FSEL R24, R24, -8.06006814911005101289e+34, !P0 ;  /* 0xf9785eba18187808 */ /* 0x000fc40004000000 */
[----:B------:R-:W-:-:S06]  /*03e0*/  FSEL R25, -R25, 0.11223486810922622681, !P0 ;  /* 0x3de5db6519197808 */ /* 0x000fcc0004000100 */
[----:B--2---:R-:W-:-:S08]  /*03f0*/  DFMA R4, R20, R24, R4 ;  /* 0x000000181404722b */ /* 0x004fd00000000004 */
[----:B------:R-:W-:-:S08]  /*0400*/  DFMA R4, R20, R4, R6 ;  /* 0x000000041404722b */ /* 0x000fd00000000006 */
[----:B---3--:R-:W-:-:S08]  /*0410*/  DFMA R4, R20, R4, R12 ;  /* 0x000000041404722b */ /* 0x008fd0000000000c */
[----:B------:R-:W-:Y:S02]  /*0420*/  DFMA R4, R20, R4, R14 ;  /* 0x000000041404722b */ /* 0x000fe4000000000e */
[----:B------:R-:W-:-:S06]  /*0430*/  @!P1 DMUL R14, RZ, R10 ;  /* 0x0000000aff0e9228 */ /* 0x000fcc0000000000 */
[----:B----4-:R-:W-:-:S08]  /*0440*/  DFMA R4, R20, R4, R16 ;  /* 0x000000041404722b */ /* 0x010fd00000000010 */
[----:B------:R-:W-:-:S08]  /*0450*/  DFMA R4, R20, R4, R18 ;  /* 0x000000041404722b */ /* 0x000fd00000000012 */
[----:B------:R-:W-:Y:S02]  /*0460*/  DFMA R8, R4, R8, R8 ;  /* 0x000000080408722b */ /* 0x000fe40000000008 */
[----:B------:R-:W-:-:S10]  /*0470*/  DFMA R4, R20, R4, 1 ;  /* 0x3ff000001404742b */ /* 0x000fd40000000004 */
[----:B------:R-:W-:Y:S02]  /*0480*/  FSEL R6, R4, R8, !P0 ;  /* 0x0000000804067208 */ /* 0x000fe40004000000 */
[----:B------:R-:W-:Y:S02]  /*0490*/  FSEL R7, R5, R9, !P0 ;  /* 0x0000000905077208 */ /* 0x000fe40004000000 */
[----:B------:R-:W-:Y:S01]  /*04a0*/  LOP3.LUT P0, RZ, R0, 0x2, RZ, 0xc0, !PT ;  /* 0x0000000200ff7812 */ /* 0x000fe2000780c0ff */
[----:B------:R-:W-:-:S03]  /*04b0*/  @!P1 IMAD.MOV.U32 R0, RZ, RZ, 0x1 ;  /* 0x00000001ff009424 */ /* 0x000fc600078e00ff */
[----:B------:R-:W-:-:S10]  /*04c0*/  DADD R4, RZ, -R6 ;  /* 0x00000000ff047229 */ /* 0x000fd40000000806 */
[----:B------:R-:W-:Y:S02]  /*04d0*/  FSEL R12, R6, R4, !P0 ;  /* 0x00000004060c7208 */ /* 0x000fe40004000000 */
[----:B------:R-:W-:Y:S01]  /*04e0*/  FSEL R13, R7, R5, !P0 ;  /* 0x00000005070d7208 */ /* 0x000fe20004000000 */
[----:B------:R-:W-:Y:S06]  /*04f0*/  @!P1 BRA `(.L_x_3) ;  /* 0x0000000000689947 */ /* 0x000fec0003800000 */
[----:B------:R-:W-:Y:S01]  /*0500*/  UMOV UR6, 0x6dc9c883 ;  /* 0x6dc9c88300067882 */ /* 0x000fe20000000000 */
[----:B------:R-:W-:Y:S01]  /*0510*/  UMOV UR7, 0x3fe45f30 ;  /* 0x3fe45f3000077882 */ /* 0x000fe20000000000 */
[C---:B------:R-:W-:Y:S01]  /*0520*/  DSETP.GE.AND P0, PT, |R10|.reuse, 2.14748364800000000000e+09, PT ;  /* 0x41e000000a00742a */ /* 0x040fe20003f06200 */
[----:B------:R-:W-:Y:S01]  /*0530*/  BSSY.RECONVERGENT B1, `(.L_x_4) ;  /* 0x0000015000017945 */ /* 0x000fe20003800200 */
        /* <DEDUP_REMOVED lines=14> */
[----:B------:R-:W-:Y:S01]  /*0620*/  MOV R0, 0x650 ;  /* 0x0000065000007802 */ /* 0x000fe20000000f00 */
[----:B------:R-:W-:-:S07]  /*0630*/  IMAD.MOV.U32 R5, RZ, RZ, R11 ;  /* 0x000000ffff057224 */ /* 0x000fce00078e000b */
[----:B------:R-:W-:Y:S05]  /*0640*/  CALL.REL.NOINC `($_Z14computeMatrixAPdPKdi$__internal_trig_reduction_slowpathd) ;  /* 0x0000000c00c07944 */ /* 0x000fea0003c00000 */
[----:B------:R-:W-:Y:S02]  /*0650*/  IMAD.MOV.U32 R0, RZ, RZ, R6 ;  /* 0x000000ffff007224 */ /* 0x000fe400078e0006 */
[----:B------:R-:W-:Y:S02]  /*0660*/  IMAD.MOV.U32 R14, RZ, RZ, R8 ;  /* 0x000000ffff0e7224 */ /* 0x000fe400078e0008 */
[----:B------:R-:W-:-:S07]  /*0670*/  IMAD.MOV.U32 R15, RZ, RZ, R9 ;  /* 0x000000ffff0f7224 */ /* 0x000fce00078e0009 */
.L_x_5:
[----:B------:R-:W-:Y:S05]  /*0680*/  BSYNC.RECONVERGENT B1 ;  /* 0x0000000000017941 */ /* 0x000fea0003800200 */
.L_x_4:
[----:B------:R-:W-:-:S07]  /*0690*/  VIADD R0, R0, 0x1 ;  /* 0x0000000100007836 */ /* 0x000fce0000000000 */
.L_x_3:
[----:B------:R-:W-:Y:S05]  /*06a0*/  BSYNC.RECONVERGENT B0 ;  /* 0x0000000000007941 */ /* 0x000fea0003800200 */
.L_x_2:
        /* <DEDUP_REMOVED lines=10> */
[----:B------:R-:W-:Y:S01]  /*0750*/  BSSY.RECONVERGENT B0, `(.L_x_6) ;  /* 0x0000017000007945 */ /* 0x000fe20003800200 */
[----:B------:R-:W-:Y:S01]  /*0760*/  IMAD.MOV.U32 R25, RZ, RZ, 0x3da8ff83 ;  /* 0x3da8ff83ff197424 */ /* 0x000fe200078e00ff */
[----:B------:R-:W-:Y:S01]  /*0770*/  ISETP.NE.U32.AND P0, PT, R20, 0x1, PT ;  /* 0x000000011400780c */ /* 0x000fe20003f05070 */
[----:B------:R-:W-:-:S03]  /*0780*/  DMUL R20, R14, R14 ;  /* 0x0000000e0e147228 */ /* 0x000fc60000000000 */
[----:B------:R-:W-:Y:S02]  /*0790*/  FSEL R24, R24, -8.06006814911005101289e+34, !P0 ;  /* 0xf9785eba18187808 */ /* 0x000fe40004000000 */
[----:B------:R-:W-:-:S06]  /*07a0*/  FSEL R25, -R25, 0.11223486810922622681, !P0 ;  /* 0x3de5db6519197808 */ /* 0x000fcc0004000100 */
[----:B--2---:R-:W-:-:S08]  /*07b0*/  DFMA R4, R20, R24, R4 ;  /* 0x000000181404722b */ /* 0x004fd00000000004 */
[----:B------:R-:W-:-:S08]  /*07c0*/  DFMA R4, R20, R4, R6 ;  /* 0x000000041404722b */ /* 0x000fd00000000006 */
[----:B---3--:R-:W-:-:S08]  /*07d0*/  DFMA R4, R20, R4, R8 ;  /* 0x000000041404722b */ /* 0x008fd00000000008 */
[----:B------:R-:W-:-:S08]  /*07e0*/  DFMA R4, R20, R4, R10 ;  /* 0x000000041404722b */ /* 0x000fd0000000000a */
[----:B----4-:R-:W-:-:S08]  /*07f0*/  DFMA R4, R20, R4, R16 ;  /* 0x000000041404722b */ /* 0x010fd00000000010 */
[----:B------:R-:W-:-:S08]  /*0800*/  DFMA R4, R20, R4, R18 ;  /* 0x000000041404722b */ /* 0x000fd00000000012 */
[----:B------:R-:W-:Y:S02]  /*0810*/  DFMA R14, R4, R14, R14 ;  /* 0x0000000e040e722b */ /* 0x000fe4000000000e */
[----:B------:R-:W-:-:S10]  /*0820*/  DFMA R4, R20, R4, 1 ;  /* 0x3ff000001404742b */ /* 0x000fd40000000004 */
[----:B------:R-:W-:Y:S02]  /*0830*/  FSEL R6, R4, R14, !P0 ;  /* 0x0000000e04067208 */ /* 0x000fe40004000000 */
[----:B------:R-:W-:Y:S02]  /*0840*/  FSEL R7, R5, R15, !P0 ;  /* 0x0000000f05077208 */ /* 0x000fe40004000000 */
[----:B------:R-:W-:Y:S02]  /*0850*/  LOP3.LUT P0, RZ, R0, 0x2, RZ, 0xc0, !PT ;  /* 0x0000000200ff7812 */ /* 0x000fe4000780c0ff */
[----:B------:R-:W-:Y:S02]  /*0860*/  MOV R0, 0x8c0 ;  /* 0x000008c000007802 */ /* 0x000fe40000000f00 */
[----:B------:R-:W-:-:S10]  /*0870*/  DADD R4, RZ, -R6 ;  /* 0x00000000ff047229 */ /* 0x000fd40000000806 */
[----:B------:R-:W-:Y:S02]  /*0880*/  FSEL R4, R6, R4, !P0 ;  /* 0x0000000406047208 */ /* 0x000fe40004000000 */
[----:B------:R-:W-:-:S06]  /*0890*/  FSEL R5, R7, R5, !P0 ;  /* 0x0000000507057208 */ /* 0x000fcc0004000000 */
[----:B------:R-:W-:-:S11]  /*08a0*/  DMUL R12, R12, R4 ;  /* 0x000000040c0c7228 */ /* 0x000fd60000000000 */
[----:B------:R-:W-:Y:S05]  /*08b0*/  CALL.REL.NOINC `($_Z14computeMatrixAPdPKdi$__internal_accurate_pow) ;  /* 0x00000000007c7944 */ /* 0x000fea0003c00000 */
[----:B------:R-:W-:Y:S05]  /*08c0*/  BSYNC.RECONVERGENT B0 ;  /* 0x0000000000007941 */ /* 0x000fea0003800200 */
.L_x_6:
[C---:B------:R-:W-:Y:S01]  /*08d0*/  DADD R4, R12.reuse, 2 ;  /* 0x400000000c047429 */ /* 0x040fe20000000000 */
[----:B------:R-:W-:Y:S01]  /*08e0*/  BSSY.RECONVERGENT B0, `(.L_x_7) ;  /* 0x000000e000007945 */ /* 0x000fe20003800200 */
[----:B------:R-:W-:-:S08]  /*08f0*/  DSETP.NEU.AND P0, PT, R12, RZ, PT ;  /* 0x000000ff0c00722a */ /* 0x000fd00003f0d000 */
[----:B------:R-:W-:Y:S01]  /*0900*/  LOP3.LUT R4, R5, 0x7ff00000, RZ, 0xc0, !PT ;  /* 0x7ff0000005047812 */ /* 0x000fe200078ec0ff */
[----:B------:R-:W-:-:S03]  /*0910*/  IMAD.MOV.U32 R5, RZ, RZ, R7 ;  /* 0x000000ffff057224 */ /* 0x000fc600078e0007 */
[----:B------:R-:W-:Y:S01]  /*0920*/  ISETP.NE.AND P1, PT, R4, 0x7ff00000, PT ;  /* 0x7ff000000400780c */ /* 0x000fe20003f25270 */
[----:B------:R-:W-:Y:S01]  /*0930*/  IMAD.MOV.U32 R4, RZ, RZ, R6 ;  /* 0x000000ffff047224 */ /* 0x000fe200078e0006 */
[----:B------:R-:W-:-:S11]  /*0940*/  @!P0 CS2R R4, SRZ ;  /* 0x0000000000048805 */ /* 0x000fd6000001ff00 */
[----:B------:R-:W-:Y:S05]  /*0950*/  @P1 BRA `(.L_x_8) ;  /* 0x0000000000181947 */ /* 0x000fea0003800000 */
[----:B------:R-:W-:-:S14]  /*0960*/  DSETP.NAN.AND P0, PT, R12, R12, PT ;  /* 0x0000000c0c00722a */ /* 0x000fdc0003f08000 */
[----:B------:R-:W-:Y:S01]  /*0970*/  @P0 DADD R4, R12, 2 ;  /* 0x400000000c040429 */ /* 0x000fe20000000000 */
[----:B------:R-:W-:Y:S10]  /*0980*/  @P0 BRA `(.L_x_8) ;  /* 0x00000000000c0947 */ /* 0x000ff40003800000 */
[----:B------:R-:W-:-:S14]  /*0990*/  DSETP.NEU.AND P0, PT, |R12|, +INF , PT ;  /* 0x7ff000000c00742a */ /* 0x000fdc0003f0d200 */
[----:B------:R-:W-:Y:S02]  /*09a0*/  @!P0 IMAD.MOV.U32 R4, RZ, RZ, 0x0 ;  /* 0x00000000ff048424 */ /* 0x000fe400078e00ff */
[----:B------:R-:W-:-:S07]  /*09b0*/  @!P0 IMAD.MOV.U32 R5, RZ, RZ, 0x7ff00000 ;  /* 0x7ff00000ff058424 */ /* 0x000fce00078e00ff */
.L_x_8:
[----:B------:R-:W-:Y:S05]  /*09c0*/  BSYNC.RECONVERGENT B0 ;  /* 0x0000000000007941 */ /* 0x000fea0003800200 */
.L_x_7:
[----:B------:R-:W0:Y:S01]  /*09d0*/  LDCU UR6, c[0x0][0x390] ;  /* 0x00007200ff0677ac */ /* 0x000e220008000800 */
[----:B------:R-:W1:Y:S01]  /*09e0*/  LDC.64 R8, c[0x0][0x380] ;  /* 0x0000e000ff087b82 */ /* 0x000e620000000a00 */
[----:B------:R-:W-:Y:S01]  /*09f0*/  DSETP.NEU.AND P0, PT, R12, 1, PT ;  /* 0x3ff000000c00742a */ /* 0x000fe20003f0d000 */
[----:B------:R-:W-:-:S05]  /*0a00*/  ISETP.NE.AND P1, PT, R3, R2, PT ;  /* 0x000000020300720c */ /* 0x000fca0003f25270 */
[----:B------:R-:W-:Y:S02]  /*0a10*/  FSEL R6, R4, RZ, P0 ;  /* 0x000000ff04067208 */ /* 0x000fe40000000000 */
[----:B------:R-:W-:Y:S01]  /*0a20*/  FSEL R7, R5, 1.875, P0 ;  /* 0x3ff0000005077808 */ /* 0x000fe20000000000 */
[----:B0-----:R-:W0:Y:S02]  /*0a30*/  I2F.F64.U32 R10, UR6 ;  /* 0x00000006000a7d12 */ /* 0x001e240008201800 */
[----:B0-----:R-:W-:Y:S02]  /*0a40*/  FSEL R4, R10, RZ, !P1 ;  /* 0x000000ff0a047208 */ /* 0x001fe40004800000 */
[----:B------:R-:W-:Y:S01]  /*0a50*/  FSEL R5, R11, RZ, !P1 ;  /* 0x000000ff0b057208 */ /* 0x000fe20004800000 */
[----:B------:R-:W-:-:S05]  /*0a60*/  IMAD R11, R2, UR6, R3 ;  /* 0x00000006020b7c24 */ /* 0x000fca000f8e0203 */
[----:B------:R-:W-:Y:S01]  /*0a70*/  DADD R2, R4, R6 ;  /* 0x0000000004027229 */ /* 0x000fe20000000006 */
[----:B-1----:R-:W-:-:S06]  /*0a80*/  IMAD.WIDE R4, R11, 0x8, R8 ;  /* 0x000000080b047825 */ /* 0x002fcc00078e0208 */
[----:B------:R-:W-:Y:S01]  /*0a90*/  STG.E.64 desc[UR4][R4.64], R2 ;  /* 0x0000000204007986 */ /* 0x000fe2000c101b04 */
[----:B------:R-:W-:Y:S05]  /*0aa0*/  EXIT ;  /* 0x000000000000794d */ /* 0x000fea0003800000 */
        .type           $_Z14computeMatrixAPdPKdi$__internal_accurate_pow,@function
        .size           $_Z14computeMatrixAPdPKdi$__internal_accurate_pow,($_Z14computeMatrixAPdPKdi$__internal_trig_reduction_slowpathd - $_Z14computeMatrixAPdPKdi$__internal_accurate_pow)
$_Z14computeMatrixAPdPKdi$__internal_accurate_pow:
[----:B------:R-:W-:Y:S01]  /*0ab0*/  DADD R4, -RZ, |R12| ;  /* 0x00000000ff047229 */ /* 0x000fe2000000050c */
[----:B------:R-:W-:Y:S01]  /*0ac0*/  IMAD.MOV.U32 R20, RZ, RZ, RZ ;  /* 0x000000ffff147224 */ /* 0x000fe200078e00ff */
[----:B------:R-:W-:Y:S01]  /*0ad0*/  UMOV UR6, 0x7d2cafe2 ;  /* 0x7d2cafe200067882 */ /* 0x000fe20000000000 */
[----:B------:R-:W-:Y:S01]  /*0ae0*/  IMAD.MOV.U32 R18, RZ, RZ, 0x41ad3b5a ;  /* 0x41ad3b5aff127424 */ /* 0x000fe200078e00ff */
[----:B------:R-:W-:Y:S01]  /*0af0*/  UMOV UR7, 0x3eb0f5ff ;  /* 0x3eb0f5ff00077882 */ /* 0x000fe20000000000 */
[----:B------:R-:W-:Y:S01]  /*0b00*/  IMAD.MOV.U32 R19, RZ, RZ, 0x3ed0f5d2 ;  /* 0x3ed0f5d2ff137424 */ /* 0x000fe200078e00ff */
[----:B------:R-:W-:Y:S01]  /*0b10*/  UMOV UR8, 0x3b39803f ;  /* 0x3b39803f00087882 */ /* 0x000fe20000000000 */
[----:B------:R-:W-:-:S03]  /*0b20*/  UMOV UR9, 0x3c7abc9e ;  /* 0x3c7abc9e00097882 */ /* 0x000fc60000000000 */
[----:B------:R-:W-:Y:S01]  /*0b30*/  ISETP.GT.U32.AND P0, PT, R5, 0xfffff, PT ;  /* 0x000fffff0500780c */ /* 0x000fe20003f04070 */
[----:B------:R-:W-:-:S12]  /*0b40*/  IMAD.MOV.U32 R8, RZ, RZ, R5 ;  /* 0x000000ffff087224 */ /* 0x000fd800078e0005 */
[----:B------:R-:W-:-:S10]  /*0b50*/  @!P0 DMUL R6, R4, 1.80143985094819840000e+16 ;  /* 0x4350000004068828 */ /* 0x000fd40000000000 */
[----:B------:R-:W-:Y:S02]  /*0b60*/  @!P0 IMAD.MOV.U32 R8, RZ, RZ, R7 ;  /* 0x000000ffff088224 */ /* 0x000fe400078e0007 */
[----:B------:R-:W-:-:S03]  /*0b70*/  @!P0 IMAD.MOV.U32 R4, RZ, RZ, R6 ;  /* 0x000000ffff048224 */ /* 0x000fc600078e0006 */
[----:B------:R-:W-:Y:S01]  /*0b80*/  LOP3.LUT R8, R8, 0x800fffff, RZ, 0xc0, !PT ;  /* 0x800fffff08087812 */ /* 0x000fe200078ec0ff */
[----:B------:R-:W-:Y:S01]  /*0b90*/  IMAD.MOV.U32 R14, RZ, RZ, R4 ;  /* 0x000000ffff0e7224 */ /* 0x000fe200078e0004 */
[----:B------:R-:W-:Y:S02]  /*0ba0*/  SHF.R.U32.HI R4, RZ, 0x14, R5 ;  /* 0x00000014ff047819 */ /* 0x000fe40000011605 */
[----:B------:R-:W-:Y:S02]  /*0bb0*/  LOP3.LUT R15, R8, 0x3ff00000, RZ, 0xfc, !PT ;  /* 0x3ff00000080f7812 */ /* 0x000fe400078efcff */
[----:B------:R-:W-:Y:S02]  /*0bc0*/  @!P0 LEA.HI R4, R7, 0xffffffca, RZ, 0xc ;  /* 0xffffffca07048811 */ /* 0x000fe400078f60ff */
[----:B------:R-:W-:-:S03]  /*0bd0*/  ISETP.GE.U32.AND P1, PT, R15, 0x3ff6a09f, PT ;  /* 0x3ff6a09f0f00780c */ /* 0x000fc60003f26070 */
[----:B------:R-:W-:-:S10]  /*0be0*/  VIADD R5, R4, 0xfffffc01 ;  /* 0xfffffc0104057836 */ /* 0x000fd40000000000 */
[----:B------:R-:W-:Y:S02]  /*0bf0*/  @P1 VIADD R9, R15, 0xfff00000 ;  /* 0xfff000000f091836 */ /* 0x000fe40000000000 */
[----:B------:R-:W-:Y:S02]  /*0c00*/  @P1 VIADD R5, R4, 0xfffffc02 ;  /* 0xfffffc0204051836 */ /* 0x000fe40000000000 */
[----:B------:R-:W-:-:S03]  /*0c10*/  @P1 IMAD.MOV.U32 R15, RZ, RZ, R9 ;  /* 0x000000ffff0f1224 */ /* 0x000fc600078e0009 */
[----:B------:R-:W-:Y:S01]  /*0c20*/  LOP3.LUT R4, R5, 0x80000000, RZ, 0x3c, !PT ;  /* 0x8000000005047812 */ /* 0x000fe200078e3cff */
[----:B------:R-:W-:Y:S02]  /*0c30*/  IMAD.MOV.U32 R5, RZ, RZ, 0x43300000 ;  /* 0x43300000ff057424 */ /* 0x000fe400078e00ff */
[C---:B------:R-:W-:Y:S02]  /*0c40*/  DADD R10, R14.reuse, 1 ;  /* 0x3ff000000e0a7429 */ /* 0x040fe40000000000 */
[----:B------:R-:W-:-:S04]  /*0c50*/  DADD R14, R14, -1 ;  /* 0xbff000000e0e7429 */ /* 0x000fc80000000000 */
[----:B------:R-:W0:Y:S02]  /*0c60*/  MUFU.RCP64H R21, R11 ;  /* 0x0000000b00157308 */ /* 0x000e240000001800 */
[----:B0-----:R-:W-:-:S08]  /*0c70*/  DFMA R8, -R10, R20, 1 ;  /* 0x3ff000000a08742b */ /* 0x001fd00000000114 */
[----:B------:R-:W-:-:S08]  /*0c80*/  DFMA R8, R8, R8, R8 ;  /* 0x000000080808722b */ /* 0x000fd00000000008 */
[----:B------:R-:W-:-:S08]  /*0c90*/  DFMA R20, R20, R8, R20 ;  /* 0x000000081414722b */ /* 0x000fd00000000014 */
[----:B------:R-:W-:-:S08]  /*0ca0*/  DMUL R8, R14, R20 ;  /* 0x000000140e087228 */ /* 0x000fd00000000000 */
[----:B------:R-:W-:-:S08]  /*0cb0*/  DFMA R8, R14, R20, R8 ;  /* 0x000000140e08722b */ /* 0x000fd00000000008 */
[-C--:B------:R-:W-:Y:S02]  /*0cc0*/  DMUL R16, R8, R8.reuse ;  /* 0x0000000808107228 */ /* 0x080fe40000000000 */
[----:B------:R-:W-:Y:S02]  /*0cd0*/  DADD R22, R14, -R8 ;  /* 0x000000000e167229 */ /* 0x000fe40000000808 */
[----:B------:R-:W-:-:S04]  /*0ce0*/  DMUL R26, R8, R8 ;  /* 0x00000008081a7228 */ /* 0x000fc80000000000 */
[----:B------:R-:W-:Y:S01]  /*0cf0*/  DFMA R10, R16, UR6, R18 ;  /* 0x00000006100a7c2b */ /* 0x000fe20008000012 */
[----:B------:R-:W-:Y:S01]  /*0d00*/  UMOV UR6, 0x75488a3f ;  /* 0x75488a3f00067882 */ /* 0x000fe20000000000 */
[----:B------:R-:W-:Y:S01]  /*0d10*/  UMOV UR7, 0x3ef3b20a ;  /* 0x3ef3b20a00077882 */ /* 0x000fe20000000000 */
[----:B------:R-:W-:-:S05]  /*0d20*/  DADD R22, R22, R22 ;  /* 0x0000000016167229 */ /* 0x000fca0000000016 */
[----:B------:R-:W-:Y:S01]  /*0d30*/  DFMA R10, R16, R10, UR6 ;  /* 0x00000006100a7e2b */ /* 0x000fe2000800000a */
[----:B------:R-:W-:Y:S01]  /*0d40*/  UMOV UR6, 0xe4faecd5 ;  /* 0xe4faecd500067882 */ /* 0x000fe20000000000 */
[----:B------:R-:W-:Y:S01]  /*0d50*/  UMOV UR7, 0x3f1745cd ;  /* 0x3f1745cd00077882 */ /* 0x000fe20000000000 */
[----:B------:R-:W-:-:S05]  /*0d60*/  DFMA R14, R14, -R8, R22 ;  /* 0x800000080e0e722b */ /* 0x000fca0000000016 */
[----:B------:R-:W-:Y:S01]  /*0d70*/  DFMA R10, R16, R10, UR6 ;  /* 0x00000006100a7e2b */ /* 0x000fe2000800000a */
[----:B------:R-:W-:Y:S01]  /*0d80*/  UMOV UR6, 0x258a578b ;  /* 0x258a578b00067882 */ /* 0x000fe20000000000 */
[----:B------:R-:W-:Y:S01]  /*0d90*/  UMOV UR7, 0x3f3c71c7 ;  /* 0x3f3c71c700077882 */ /* 0x000fe20000000000 */
[----:B------:R-:W-:Y:S02]  /*0da0*/  DMUL R14, R20, R14 ;  /* 0x0000000e140e7228 */ /* 0x000fe40000000000 */
[----:B------:R-:W-:-:S03]  /*0db0*/  DFMA R20, R8, R8, -R26 ;  /* 0x000000080814722b */ /* 0x000fc6000000081a */
[----:B------:R-:W-:Y:S01]  /*0dc0*/  DFMA R10, R16, R10, UR6 ;  /* 0x00000006100a7e2b */ /* 0x000fe2000800000a */
[----:B------:R-:W-:Y:S01]  /*0dd0*/  UMOV UR6, 0x9242b910 ;  /* 0x9242b91000067882 */ /* 0x000fe20000000000 */
[----:B------:R-:W-:-:S06]  /*0de0*/  UMOV UR7, 0x3f624924 ;  /* 0x3f62492400077882 */ /* 0x000fcc0000000000 */
[----:B------:R-:W-:Y:S01]  /*0df0*/  DFMA R10, R16, R10, UR6 ;  /* 0x00000006100a7e2b */ /* 0x000fe2000800000a */
[----:B------:R-:W-:Y:S01]  /*0e00*/  UMOV UR6, 0x99999dfb ;  /* 0x99999dfb00067882 */ /* 0x000fe20000000000 */
[----:B------:R-:W-:-:S06]  /*0e10*/  UMOV UR7, 0x3f899999 ;  /* 0x3f89999900077882 */ /* 0x000fcc0000000000 */
[----:B------:R-:W-:Y:S01]  /*0e20*/  DFMA R18, R16, R10, UR6 ;  /* 0x0000000610127e2b */ /* 0x000fe2000800000a */
[----:B------:R-:W-:Y:S01]  /*0e30*/  UMOV UR6, 0x55555555 ;  /* 0x5555555500067882 */ /* 0x000fe20000000000 */
[----:B------:R-:W-:-:S06]  /*0e40*/  UMOV UR7, 0x3fb55555 ;  /* 0x3fb5555500077882 */ /* 0x000fcc0000000000 */
[----:B------:R-:W-:-:S08]  /*0e50*/  DFMA R10, R16, R18, UR6 ;  /* 0x00000006100a7e2b */ /* 0x000fd00008000012 */
[----:B------:R-:W-:Y:S01]  /*0e60*/  DADD R22, -R10, UR6 ;  /* 0x000000060a167e29 */ /* 0x000fe20008000100 */
[----:B------:R-:W-:Y:S01]  /*0e70*/  UMOV UR6, 0xb9e7b0 ;  /* 0x00b9e7b000067882 */ /* 0x000fe20000000000 */
[----:B------:R-:W-:-:S06]  /*0e80*/  UMOV UR7, 0x3c46a4cb ;  /* 0x3c46a4cb00077882 */ /* 0x000fcc0000000000 */
[----:B------:R-:W-:Y:S02]  /*0e90*/  DFMA R18, R16, R18, R22 ;  /* 0x000000121012722b */ /* 0x000fe40000000016 */
[----:B------:R-:W-:Y:S01]  /*0ea0*/  DMUL R16, R8, R26 ;  /* 0x0000001a08107228 */ /* 0x000fe20000000000 */
[----:B------:R-:W-:Y:S02]  /*0eb0*/  VIADD R23, R15, 0x100000 ;  /* 0x001000000f177836 */ /* 0x000fe40000000000 */
[----:B------:R-:W-:-:S03]  /*0ec0*/  IMAD.MOV.U32 R22, RZ, RZ, R14 ;  /* 0x000000ffff167224 */ /* 0x000fc600078e000e */
[----:B------:R-:W-:Y:S01]  /*0ed0*/  DADD R18, R18, -UR6 ;  /* 0x8000000612127e29 */ /* 0x000fe20008000000 */
[----:B------:R-:W-:Y:S01]  /*0ee0*/  UMOV UR6, 0x80000000 ;  /* 0x8000000000067882 */ /* 0x000fe20000000000 */
[C---:B------:R-:W-:Y:S01]  /*0ef0*/  DFMA R24, R8.reuse, R26, -R16 ;  /* 0x0000001a0818722b */ /* 0x040fe20000000810 */
[----:B------:R-:W-:Y:S01]  /*0f00*/  UMOV UR7, 0x43300000 ;  /* 0x4330000000077882 */ /* 0x000fe20000000000 */
[----:B------:R-:W-:-:S04]  /*0f10*/  DFMA R20, R8, R22, R20 ;  /* 0x000000160814722b */ /* 0x000fc80000000014 */
[----:B------:R-:W-:Y:S02]  /*0f20*/  DADD R22, R10, R18 ;  /* 0x000000000a167229 */ /* 0x000fe40000000012 */
[----:B------:R-:W-:-:S06]  /*0f30*/  DFMA R24, R14, R26, R24 ;  /* 0x0000001a0e18722b */ /* 0x000fcc0000000018 */
[----:B------:R-:W-:Y:S02]  /*0f40*/  DMUL R26, R22, R16 ;  /* 0x00000010161a7228 */ /* 0x000fe40000000000 */
[----:B------:R-:W-:Y:S02]  /*0f50*/  DFMA R20, R8, R20, R24 ;  /* 0x000000140814722b */ /* 0x000fe40000000018 */
[----:B------:R-:W-:-:S04]  /*0f60*/  DADD R24, R10, -R22 ;  /* 0x000000000a187229 */ /* 0x000fc80000000816 */
[----:B------:R-:W-:-:S04]  /*0f70*/  DFMA R10, R22, R16, -R26 ;  /* 0x00000010160a722b */ /* 0x000fc8000000081a */
[----:B------:R-:W-:-:S04]  /*0f80*/  DADD R24, R18, R24 ;  /* 0x0000000012187229 */ /* 0x000fc80000000018 */
[----:B------:R-:W-:-:S08]  /*0f90*/  DFMA R10, R22, R20, R10 ;  /* 0x00000014160a722b */ /* 0x000fd0000000000a */
[----:B------:R-:W-:-:S08]  /*0fa0*/  DFMA R24, R24, R16, R10 ;  /* 0x000000101818722b */ /* 0x000fd0000000000a */
[----:B------:R-:W-:-:S08]  /*0fb0*/  DADD R16, R26, R24 ;  /* 0x000000001a107229 */ /* 0x000fd00000000018 */
[--C-:B------:R-:W-:Y:S02]  /*0fc0*/  DADD R10, R8, R16.reuse ;  /* 0x00000000080a7229 */ /* 0x100fe40000000010 */
[----:B------:R-:W-:-:S06]  /*0fd0*/  DADD R26, R26, -R16 ;  /* 0x000000001a1a7229 */ /* 0x000fcc0000000810 */
[----:B------:R-:W-:Y:S02]  /*0fe0*/  DADD R8, R8, -R10 ;  /* 0x0000000008087229 */ /* 0x000fe4000000080a */
[----:B------:R-:W-:-:S06]  /*0ff0*/  DADD R26, R24, R26 ;  /* 0x00000000181a7229 */ /* 0x000fcc000000001a */
[----:B------:R-:W-:-:S08]  /*1000*/  DADD R8, R16, R8 ;  /* 0x0000000010087229 */ /* 0x000fd00000000008 */
[----:B------:R-:W-:-:S08]  /*1010*/  DADD R8, R26, R8 ;  /* 0x000000001a087229 */ /* 0x000fd00000000008 */
[----:B------:R-:W-:Y:S02]  /*1020*/  DADD R8, R14, R8 ;  /* 0x000000000e087229 */ /* 0x000fe40000000008 */
[----:B------:R-:W-:Y:S01]  /*1030*/  DADD R14, R4, -UR6 ;  /* 0x80000006040e7e29 */ /* 0x000fe20008000000 */
[----:B------:R-:W-:Y:S01]  /*1040*/  UMOV UR6, 0xfefa39ef ;  /* 0xfefa39ef00067882 */ /* 0x000fe20000000000 */
[----:B------:R-:W-:-:S04]  /*1050*/  UMOV UR7, 0x3fe62e42 ;  /* 0x3fe62e4200077882 */ /* 0x000fc80000000000 */
[----:B------:R-:W-:-:S08]  /*1060*/  DADD R6, R10, R8 ;  /* 0x000000000a067229 */ /* 0x000fd00000000008 */
[--C-:B------:R-:W-:Y:S02]  /*1070*/  DFMA R4, R14, UR6, R6.reuse ;  /* 0x000000060e047c2b */ /* 0x100fe40008000006 */
[----:B------:R-:W-:-:S06]  /*1080*/  DADD R10, R10, -R6 ;  /* 0x000000000a0a7229 */ /* 0x000fcc0000000806 */
[----:B------:R-:W-:Y:S02]  /*1090*/  DFMA R16, R14, -UR6, R4 ;  /* 0x800000060e107c2b */ /* 0x000fe40008000004 */
[----:B------:R-:W-:-:S06]  /*10a0*/  DADD R10, R8, R10 ;  /* 0x00000000080a7229 */ /* 0x000fcc000000000a */
[----:B------:R-:W-:-:S08]  /*10b0*/  DADD R16, -R6, R16 ;  /* 0x0000000006107229 */ /* 0x000fd00000000110 */
[----:B------:R-:W-:-:S08]  /*10c0*/  DADD R10, R10, -R16 ;  /* 0x000000000a0a7229 */ /* 0x000fd00000000810 */
[----:B------:R-:W-:-:S08]  /*10d0*/  DFMA R10, R14, UR8, R10 ;  /* 0x000000080e0a7c2b */ /* 0x000fd0000800000a */
[----:B------:R-:W-:-:S08]  /*10e0*/  DADD R6, R4, R10 ;  /* 0x0000000004067229 */ /* 0x000fd0000000000a */
[----:B------:R-:W-:Y:S02]  /*10f0*/  DADD R8, R4, -R6 ;  /* 0x0000000004087229 */ /* 0x000fe40000000806 */
[----:B------:R-:W-:-:S06]  /*1100*/  DMUL R4, R6, 2 ;  /* 0x4000000006047828 */ /* 0x000fcc0000000000 */
[----:B------:R-:W-:Y:S02]  /*1110*/  DADD R10, R10, R8 ;  /* 0x000000000a0a7229 */ /* 0x000fe40000000008 */
[----:B------:R-:W-:Y:S01]  /*1120*/  DFMA R6, R6, 2, -R4 ;  /* 0x400000000606782b */ /* 0x000fe20000000804 */
[----:B------:R-:W-:Y:S02]  /*1130*/  IMAD.MOV.U32 R8, RZ, RZ, 0x652b82fe ;  /* 0x652b82feff087424 */ /* 0x000fe400078e00ff */
[----:B------:R-:W-:-:S05]  /*1140*/  IMAD.MOV.U32 R9, RZ, RZ, 0x3ff71547 ;  /* 0x3ff71547ff097424 */ /* 0x000fca00078e00ff */
[----:B------:R-:W-:-:S08]  /*1150*/  DFMA R10, R10, 2, R6 ;  /* 0x400000000a0a782b */ /* 0x000fd00000000006 */
[----:B------:R-:W-:-:S08]  /*1160*/  DADD R6, R4, R10 ;  /* 0x0000000004067229 */ /* 0x000fd0000000000a */
[----:B------:R-:W-:Y:S02]  /*1170*/  DFMA R8, R6, R8, 6.75539944105574400000e+15 ;  /* 0x433800000608742b */ /* 0x000fe40000000008 */
[----:B------:R-:W-:Y:S01]  /*1180*/  FSETP.GEU.AND P0, PT, |R7|, 4.1917929649353027344, PT ;  /* 0x4086232b0700780b */ /* 0x000fe20003f0e200 */
[----:B------:R-:W-:-:S05]  /*1190*/  DADD R4, R4, -R6 ;  /* 0x0000000004047229 */ /* 0x000fca0000000806 */
[----:B------:R-:W-:-:S03]  /*11a0*/  DADD R14, R8, -6.75539944105574400000e+15 ;  /* 0xc3380000080e7429 */ /* 0x000fc60000000000 */
[----:B------:R-:W-:-:S05]  /*11b0*/  DADD R10, R10, R4 ;  /* 0x000000000a0a7229 */ /* 0x000fca0000000004 */
[----:B------:R-:W-:Y:S01]  /*11c0*/  DFMA R16, R14, -UR6, R6 ;  /* 0x800000060e107c2b */ /* 0x000fe20008000006 */
[----:B------:R-:W-:Y:S01]  /*11d0*/  UMOV UR6, 0x3b39803f ;  /* 0x3b39803f00067882 */ /* 0x000fe20000000000 */
[----:B------:R-:W-:-:S06]  /*11e0*/  UMOV UR7, 0x3c7abc9e ;  /* 0x3c7abc9e00077882 */ /* 0x000fcc0000000000 */
[----:B------:R-:W-:Y:S01]  /*11f0*/  DFMA R14, R14, -UR6, R16 ;  /* 0x800000060e0e7c2b */ /* 0x000fe20008000010 */
[----:B------:R-:W-:Y:S01]  /*1200*/  UMOV UR6, 0x69ce2bdf ;  /* 0x69ce2bdf00067882 */ /* 0x000fe20000000000 */
[----:B------:R-:W-:Y:S01]  /*1210*/  IMAD.MOV.U32 R16, RZ, RZ, -0x35dec16 ;  /* 0xfca213eaff107424 */ /* 0x000fe200078e00ff */
[----:B------:R-:W-:Y:S01]  /*1220*/  UMOV UR7, 0x3e5ade15 ;  /* 0x3e5ade1500077882 */ /* 0x000fe20000000000 */
[----:B------:R-:W-:-:S06]  /*1230*/  IMAD.MOV.U32 R17, RZ, RZ, 0x3e928af3 ;  /* 0x3e928af3ff117424 */ /* 0x000fcc00078e00ff */
[----:B------:R-:W-:Y:S01]  /*1240*/  DFMA R16, R14, UR6, R16 ;  /* 0x000000060e107c2b */ /* 0x000fe20008000010 */
        /* <DEDUP_REMOVED lines=24> */
[----:B------:R-:W-:-:S08]  /*13d0*/  DFMA R16, R14, R16, 1 ;  /* 0x3ff000000e10742b */ /* 0x000fd00000000010 */
[----:B------:R-:W-:-:S10]  /*13e0*/  DFMA R14, R14, R16, 1 ;  /* 0x3ff000000e0e742b */ /* 0x000fd40000000010 */
[----:B------:R-:W-:Y:S02]  /*13f0*/  IMAD R5, R8, 0x100000, R15 ;  /* 0x0010000008057824 */ /* 0x000fe400078e020f */
[----:B------:R-:W-:Y:S01]  /*1400*/  IMAD.MOV.U32 R4, RZ, RZ, R14 ;  /* 0x000000ffff047224 */ /* 0x000fe200078e000e */
[----:B------:R-:W-:Y:S06]  /*1410*/  @!P0 BRA `(.L_x_9) ;  /* 0x0000000000308947 */ /* 0x000fec0003800000 */
[----:B------:R-:W-:Y:S01]  /*1420*/  FSETP.GEU.AND P1, PT, |R7|, 4.2275390625, PT ;  /* 0x408748000700780b */ /* 0x000fe20003f2e200 */
[C---:B------:R-:W-:Y:S02]  /*1430*/  DADD R16, R6.reuse, +INF ;  /* 0x7ff0000006107429 */ /* 0x040fe40000000000 */
[----:B------:R-:W-:-:S08]  /*1440*/  DSETP.GEU.AND P0, PT, R6, RZ, PT ;  /* 0x000000ff0600722a */ /* 0x000fd00003f0e000 */
[----:B------:R-:W-:Y:S02]  /*1450*/  FSEL R5, R17, RZ, P0 ;  /* 0x000000ff11057208 */ /* 0x000fe40000000000 */
[----:B------:R-:W-:-:S04]  /*1460*/  @!P1 LEA.HI R4, R8, R8, RZ, 0x1 ;  /* 0x0000000808049211 */ /* 0x000fc800078f08ff */
[----:B------:R-:W-:Y:S02]  /*1470*/  @!P1 SHF.R.S32.HI R7, RZ, 0x1, R4 ;  /* 0x00000001ff079819 */ /* 0x000fe40000011404 */
[----:B------:R-:W-:-:S03]  /*1480*/  FSEL R4, R16, RZ, P0 ;  /* 0x000000ff10047208 */ /* 0x000fc60000000000 */
[----:B------:R-:W-:Y:S02]  /*1490*/  @!P1 IMAD.IADD R6, R8, 0x1, -R7 ;  /* 0x0000000108069824 */ /* 0x000fe400078e0a07 */
[----:B------:R-:W-:-:S03]  /*14a0*/  @!P1 IMAD R15, R7, 0x100000, R15 ;  /* 0x00100000070f9824 */ /* 0x000fc600078e020f */
[----:B------:R-:W-:Y:S01]  /*14b0*/  @!P1 LEA R7, R6, 0x3ff00000, 0x14 ;  /* 0x3ff0000006079811 */ /* 0x000fe200078ea0ff */
[----:B------:R-:W-:-:S06]  /*14c0*/  @!P1 IMAD.MOV.U32 R6, RZ, RZ, RZ ;  /* 0x000000ffff069224 */ /* 0x000fcc00078e00ff */
[----:B------:R-:W-:-:S11]  /*14d0*/  @!P1 DMUL R4, R14, R6 ;  /* 0x000000060e049228 */ /* 0x000fd60000000000 */
.L_x_9:
[----:B------:R-:W-:Y:S02]  /*14e0*/  DFMA R10, R10, R4, R4 ;  /* 0x000000040a0a722b */ /* 0x000fe40000000004 */
[----:B------:R-:W-:-:S08]  /*14f0*/  DSETP.NEU.AND P0, PT, |R4|, +INF , PT ;  /* 0x7ff000000400742a */ /* 0x000fd00003f0d200 */
[----:B------:R-:W-:Y:S01]  /*1500*/  FSEL R6, R4, R10, !P0 ;  /* 0x0000000a04067208 */ /* 0x000fe20004000000 */
[----:B------:R-:W-:Y:S01]  /*1510*/  IMAD.MOV.U32 R4, RZ, RZ, R0 ;  /* 0x000000ffff047224 */ /* 0x000fe200078e0000 */
[----:B------:R-:W-:Y:S01]  /*1520*/  FSEL R7, R5, R11, !P0 ;  /* 0x0000000b05077208 */ /* 0x000fe20004000000 */
[----:B------:R-:W-:-:S04]  /*1530*/  IMAD.MOV.U32 R5, RZ, RZ, 0x0 ;  /* 0x00000000ff057424 */ /* 0x000fc800078e00ff */
[----:B------:R-:W-:Y:S05]  /*1540*/  RET.REL.NODEC R4 `(_Z14computeMatrixAPdPKdi) ;  /* 0xffffffe804ac7950 */ /* 0x000fea0003c3ffff */
        .type           $_Z14computeMatrixAPdPKdi$__internal_trig_reduction_slowpathd,@function
        .size           $_Z14computeMatrixAPdPKdi$__internal_trig_reduction_slowpathd,(.L_x_19 - $_Z14computeMatrixAPdPKdi$__internal_trig_reduction_slowpathd)
$_Z14computeMatrixAPdPKdi$__internal_trig_reduction_slowpathd:
[--C-:B------:R-:W-:Y:S01]  /*1550*/  SHF.R.U32.HI R4, RZ, 0x14, R5.reuse ;  /* 0x00000014ff047819 */ /* 0x100fe20000011605 */
[----:B------:R-:W-:Y:S02]  /*1560*/  IMAD.MOV.U32 R9, RZ, RZ, R5 ;  /* 0x000000ffff097224 */ /* 0x000fe400078e0005 */
[----:B------:R-:W-:Y:S01]  /*1570*/  IMAD.MOV.U32 R6, RZ, RZ, RZ ;  /* 0x000000ffff067224 */ /* 0x000fe200078e00ff */
[----:B------:R-:W-:-:S04]  /*1580*/  LOP3.LUT R7, R4, 0x7ff, RZ, 0xc0, !PT ;  /* 0x000007ff04077812 */ /* 0x000fc800078ec0ff */
[----:B------:R-:W-:-:S13]  /*1590*/  ISETP.NE.AND P0, PT, R7, 0x7ff, PT ;  /* 0x000007ff0700780c */ /* 0x000fda0003f05270 */
[----:B------:R-:W-:Y:S05]  /*15a0*/  @!P0 BRA `(.L_x_10) ;  /* 0x0000000800488947 */ /* 0x000fea0003800000 */
[----:B------:R-:W-:Y:S01]  /*15b0*/  VIADD R7, R7, 0xfffffc00 ;  /* 0xfffffc0007077836 */ /* 0x000fe20000000000 */
[----:B------:R-:W-:Y:S01]  /*15c0*/  BSSY.RECONVERGENT B2, `(.L_x_11) ;  /* 0x000002f000027945 */ /* 0x000fe20003800200 */
[----:B------:R-:W-:-:S03]  /*15d0*/  CS2R R16, SRZ ;  /* 0x0000000000107805 */ /* 0x000fc6000001ff00 */
[----:B------:R-:W-:Y:S02]  /*15e0*/  SHF.R.U32.HI R6, RZ, 0x6, R7 ;  /* 0x00000006ff067819 */ /* 0x000fe40000011607 */
[----:B------:R-:W-:Y:S02]  /*15f0*/  ISETP.GE.U32.AND P0, PT, R7, 0x80, PT ;  /* 0x000000800700780c */ /* 0x000fe40003f06070 */
[C---:B------:R-:W-:Y:S02]  /*1600*/  IADD3 R7, PT, PT, -R6.reuse, 0x13, RZ ;  /* 0x0000001306077810 */ /* 0x040fe40007ffe1ff */
[----:B------:R-:W-:Y:S02]  /*1610*/  IADD3 R23, PT, PT, -R6, 0xf, RZ ;  /* 0x0000000f06177810 */ /* 0x000fe40007ffe1ff */
[----:B------:R-:W-:-:S04]  /*1620*/  SEL R7, R7, 0x12, P0 ;  /* 0x0000001207077807 */ /* 0x000fc80000000000 */
[----:B------:R-:W-:-:S13]  /*1630*/  ISETP.GE.AND P0, PT, R23, R7, PT ;  /* 0x000000071700720c */ /* 0x000fda0003f06270 */
[----:B------:R-:W-:Y:S05]  /*1640*/  @P0 BRA `(.L_x_12) ;  /* 0x0000000000980947 */ /* 0x000fea0003800000 */
[----:B------:R-:W0:Y:S01]  /*1650*/  LDC.64 R14, c[0x0][0x358] ;  /* 0x0000d600ff0e7b82 */ /* 0x000e220000000a00 */
[C---:B------:R-:W-:Y:S01]  /*1660*/  SHF.L.U64.HI R18, R8.reuse, 0xb, R9 ;  /* 0x0000000b08127819 */ /* 0x040fe20000010209 */
[----:B------:R-:W-:Y:S01]  /*1670*/  BSSY.RECONVERGENT B3, `(.L_x_13) ;  /* 0x0000022000037945 */ /* 0x000fe20003800200 */
[----:B------:R-:W-:Y:S01]  /*1680*/  IMAD.SHL.U32 R9, R8, 0x800, RZ ;  /* 0x0000080008097824 */ /* 0x000fe200078e00ff */
[----:B------:R-:W-:Y:S01]  /*1690*/  IADD3 R21, PT, PT, RZ, -R6, -R7 ;  /* 0x80000006ff157210 */ /* 0x000fe20007ffe807 */
[----:B------:R-:W-:Y:S01]  /*16a0*/  IMAD.MOV.U32 R20, RZ, RZ, RZ ;  /* 0x000000ffff147224 */ /* 0x000fe200078e00ff */
[----:B------:R-:W-:Y:S02]  /*16b0*/  CS2R R16, SRZ ;  /* 0x0000000000107805 */ /* 0x000fe4000001ff00 */
[----:B------:R-:W-:-:S07]  /*16c0*/  LOP3.LUT R8, R18, 0x80000000, RZ, 0xfc, !PT ;  /* 0x8000000012087812 */ /* 0x000fce00078efcff */
.L_x_14:
[----:B------:R-:W1:Y:S01]  /*16d0*/  LDC.64 R18, c[0x4][RZ] ;  /* 0x01000000ff127b82 */ /* 0x000e620000000a00 */
[----:B0-----:R-:W-:Y:S02]  /*16e0*/  R2UR UR6, R14 ;  /* 0x000000000e0672ca */ /* 0x001fe400000e0000 */
[----:B------:R-:W-:Y:S01]  /*16f0*/  R2UR UR7, R15 ;  /* 0x000000000f0772ca */ /* 0x000fe200000e0000 */
[----:B-1----:R-:W-:-:S12]  /*1700*/  IMAD.WIDE R18, R23, 0x8, R18 ;  /* 0x0000000817127825 */ /* 0x002fd800078e0212 */
[----:B------:R-:W2:Y:S01]  /*1710*/  LDG.E.64.CONSTANT R18, desc[UR6][R18.64] ;  /* 0x0000000612127981 */ /* 0x000ea2000c1e9b00 */
[----:B------:R-:W-:Y:S02]  /*1720*/  VIADD R21, R21, 0x1 ;  /* 0x0000000115157836 */ /* 0x000fe40000000000 */
[----:B------:R-:W-:Y:S02]  /*1730*/  VIADD R23, R23, 0x1 ;  /* 0x0000000117177836 */ /* 0x000fe40000000000 */
[----:B--2---:R-:W-:-:S04]  /*1740*/  IMAD.WIDE.U32 R16, P2, R18, R9, R16 ;  /* 0x0000000912107225 */ /* 0x004fc80007840010 */
[----:B------:R-:W-:Y:S02]  /*1750*/  IMAD R25, R18, R8, RZ ;  /* 0x0000000812197224 */ /* 0x000fe400078e02ff */
[CC--:B------:R-:W-:Y:S02]  /*1760*/  IMAD R22, R19.reuse, R9.reuse, RZ ;  /* 0x0000000913167224 */ /* 0x0c0fe400078e02ff */
[----:B------:R-:W-:Y:S01]  /*1770*/  IMAD.HI.U32 R27, R19, R9, RZ ;  /* 0x00000009131b7227 */ /* 0x000fe200078e00ff */
[----:B------:R-:W-:-:S03]  /*1780*/  IADD3 R17, P0, PT, R25, R17, RZ ;  /* 0x0000001119117210 */ /* 0x000fc60007f1e0ff */
[----:B------:R-:W-:Y:S01]  /*1790*/  IMAD R25, R20, 0x8, R1 ;  /* 0x0000000814197824 */ /* 0x000fe200078e0201 */
[----:B------:R-:W-:Y:S01]  /*17a0*/  IADD3 R17, P1, PT, R22, R17, RZ ;  /* 0x0000001116117210 */ /* 0x000fe20007f3e0ff */
[----:B------:R-:W-:-:S04]  /*17b0*/  IMAD.HI.U32 R22, R18, R8, RZ ;  /* 0x0000000812167227 */ /* 0x000fc800078e00ff */
[----:B------:R-:W-:Y:S01]  /*17c0*/  IMAD.X R18, RZ, RZ, R22, P2 ;  /* 0x000000ffff127224 */ /* 0x000fe200010e0616 */
[----:B------:R0:W-:Y:S01]  /*17d0*/  STL.64 [R25], R16 ;  /* 0x0000001019007387 */ /* 0x0001e20000100a00 */
[----:B------:R-:W-:-:S03]  /*17e0*/  IMAD.HI.U32 R22, R19, R8, RZ ;  /* 0x0000000813167227 */ /* 0x000fc600078e00ff */
[----:B------:R-:W-:Y:S01]  /*17f0*/  IADD3.X R18, P0, PT, R27, R18, RZ, P0, !PT ;  /* 0x000000121b127210 */ /* 0x000fe2000071e4ff */
[----:B------:R-:W-:Y:S02]  /*1800*/  IMAD R19, R19, R8, RZ ;  /* 0x0000000813137224 */ /* 0x000fe400078e02ff */
[----:B------:R-:W-:-:S03]  /*1810*/  VIADD R20, R20, 0x1 ;  /* 0x0000000114147836 */ /* 0x000fc60000000000 */
[----:B------:R-:W-:Y:S01]  /*1820*/  IADD3.X R19, P1, PT, R19, R18, RZ, P1, !PT ;  /* 0x0000001213137210 */ /* 0x000fe20000f3e4ff */
[----:B------:R-:W-:Y:S01]  /*1830*/  IMAD.X R18, RZ, RZ, R22, P0 ;  /* 0x000000ffff127224 */ /* 0x000fe200000e0616 */
[----:B------:R-:W-:-:S03]  /*1840*/  ISETP.NE.AND P0, PT, R21, -0xf, PT ;  /* 0xfffffff11500780c */ /* 0x000fc60003f05270 */
[----:B------:R-:W-:Y:S02]  /*1850*/  IMAD.X R18, RZ, RZ, R18, P1 ;  /* 0x000000ffff127224 */ /* 0x000fe400008e0612 */
[----:B0-----:R-:W-:Y:S02]  /*1860*/  IMAD.MOV.U32 R16, RZ, RZ, R19 ;  /* 0x000000ffff107224 */ /* 0x001fe400078e0013 */
[----:B------:R-:W-:-:S06]  /*1870*/  IMAD.MOV.U32 R17, RZ, RZ, R18 ;  /* 0x000000ffff117224 */ /* 0x000fcc00078e0012 */
[----:B------:R-:W-:Y:S05]  /*1880*/  @P0 BRA `(.L_x_14) ;  /* 0xfffffffc00900947 */ /* 0x000fea000383ffff */
[----:B------:R-:W-:Y:S05]  /*1890*/  BSYNC.RECONVERGENT B3 ;  /* 0x0000000000037941 */ /* 0x000fea0003800200 */
.L_x_13:
[----:B------:R-:W-:-:S07]  /*18a0*/  IMAD.MOV.U32 R23, RZ, RZ, R7 ;  /* 0x000000ffff177224 */ /* 0x000fce00078e0007 */
.L_x_12:
[----:B------:R-:W-:Y:S05]  /*18b0*/  BSYNC.RECONVERGENT B2 ;  /* 0x0000000000027941 */ /* 0x000fea0003800200 */
.L_x_11:
[----:B------:R-:W-:Y:S01]  /*18c0*/  LOP3.LUT P0, R27, R4, 0x3f, RZ, 0xc0, !PT ;  /* 0x0000003f041b7812 */ /* 0x000fe2000780c0ff */
[----:B------:R-:W-:-:S04]  /*18d0*/  IMAD.IADD R6, R6, 0x1, R23 ;  /* 0x0000000106067824 */ /* 0x000fc800078e0217 */
[----:B------:R-:W-:-:S05]  /*18e0*/  IMAD.U32 R29, R6, 0x8, R1 ;  /* 0x00000008061d7824 */ /* 0x000fca00078e0001 */
[----:B------:R0:W-:Y:S04]  /*18f0*/  STL.64 [R29+-0x78], R16 ;  /* 0xffff88101d007387 */ /* 0x0001e80000100a00 */
[----:B------:R-:W2:Y:S04]  /*1900*/  @P0 LDL.64 R18, [R1+0x8] ;  /* 0x0000080001120983 */ /* 0x000ea80000100a00 */
[----:B------:R-:W3:Y:S04]  /*1910*/  LDL.64 R8, [R1+0x10] ;  /* 0x0000100001087983 */ /* 0x000ee80000100a00 */
[----:B------:R-:W0:Y:S01]  /*1920*/  LDL.64 R6, [R1+0x18] ;  /* 0x0000180001067983 */ /* 0x000e220000100a00 */
[----:B------:R-:W-:Y:S01]  /*1930*/  @P0 LOP3.LUT R4, R27, 0x3f, RZ, 0x3c, !PT ;  /* 0x0000003f1b040812 */ /* 0x000fe200078e3cff */
[----:B------:R-:W-:Y:S01]  /*1940*/  BSSY.RECONVERGENT B2, `(.L_x_15) ;  /* 0x0000034000027945 */ /* 0x000fe20003800200 */
[----:B--2---:R-:W-:-:S02]  /*1950*/  @P0 SHF.R.U64 R15, R18, 0x1, R19 ;  /* 0x00000001120f0819 */ /* 0x004fc40000001213 */
[----:B------:R-:W-:Y:S02]  /*1960*/  @P0 SHF.R.U32.HI R19, RZ, 0x1, R19 ;  /* 0x00000001ff130819 */ /* 0x000fe40000011613 */
[CC--:B---3--:R-:W-:Y:S02]  /*1970*/  @P0 SHF.L.U32 R21, R8.reuse, R27.reuse, RZ ;  /* 0x0000001b08150219 */ /* 0x0c8fe400000006ff */
[----:B------:R-:W-:Y:S02]  /*1980*/  @P0 SHF.R.U64 R14, R15, R4, R19 ;  /* 0x000000040f0e0219 */ /* 0x000fe40000001213 */
[--C-:B------:R-:W-:Y:S02]  /*1990*/  @P0 SHF.R.U32.HI R25, RZ, 0x1, R9.reuse ;  /* 0x00000001ff190819 */ /* 0x100fe40000011609 */
[C-C-:B------:R-:W-:Y:S02]  /*19a0*/  @P0 SHF.R.U64 R23, R8.reuse, 0x1, R9.reuse ;  /* 0x0000000108170819 */ /* 0x140fe40000001209 */
[----:B------:R-:W-:-:S02]  /*19b0*/  @P0 SHF.L.U64.HI R18, R8, R27, R9 ;  /* 0x0000001b08120219 */ /* 0x000fc40000010209 */
[----:B------:R-:W-:Y:S02]  /*19c0*/  @P0 SHF.R.U32.HI R15, RZ, R4, R19 ;  /* 0x00000004ff0f0219 */ /* 0x000fe40000011613 */
[----:B------:R-:W-:Y:S02]  /*19d0*/  @P0 LOP3.LUT R8, R21, R14, RZ, 0xfc, !PT ;  /* 0x0000000e15080212 */ /* 0x000fe400078efcff */
[----:B0-----:R-:W-:Y:S02]  /*19e0*/  @P0 SHF.L.U32 R16, R6, R27, RZ ;  /* 0x0000001b06100219 */ /* 0x001fe400000006ff */
[----:B------:R-:W-:Y:S01]  /*19f0*/  @P0 SHF.R.U64 R23, R23, R4, R25 ;  /* 0x0000000417170219 */ /* 0x000fe20000001219 */
[----:B------:R-:W-:Y:S01]  /*1a00*/  IMAD.SHL.U32 R14, R8, 0x4, RZ ;  /* 0x00000004080e7824 */ /* 0x000fe200078e00ff */
[----:B------:R-:W-:Y:S02]  /*1a10*/  @P0 LOP3.LUT R9, R18, R15, RZ, 0xfc, !PT ;  /* 0x0000000f12090212 */ /* 0x000fe400078efcff */
[----:B------:R-:W-:-:S02]  /*1a20*/  @P0 SHF.L.U64.HI R27, R6, R27, R7 ;  /* 0x0000001b061b0219 */ /* 0x000fc40000010207 */
[----:B------:R-:W-:Y:S02]  /*1a30*/  @P0 SHF.R.U32.HI R4, RZ, R4, R25 ;  /* 0x00000004ff040219 */ /* 0x000fe40000011619 */
[----:B------:R-:W-:Y:S02]  /*1a40*/  @P0 LOP3.LUT R6, R16, R23, RZ, 0xfc, !PT ;  /* 0x0000001710060212 */ /* 0x000fe400078efcff */
[----:B------:R-:W-:Y:S02]  /*1a50*/  SHF.L.U64.HI R18, R8, 0x2, R9 ;  /* 0x0000000208127819 */ /* 0x000fe40000010209 */
[----:B------:R-:W-:Y:S02]  /*1a60*/  @P0 LOP3.LUT R7, R27, R4, RZ, 0xfc, !PT ;  /* 0x000000041b070212 */ /* 0x000fe400078efcff */
[----:B------:R-:W-:Y:S02]  /*1a70*/  SHF.L.W.U32.HI R9, R9, 0x2, R6 ;  /* 0x0000000209097819 */ /* 0x000fe40000010e06 */
[----:B------:R-:W-:-:S02]  /*1a80*/  IADD3 RZ, P0, PT, RZ, -R14, RZ ;  /* 0x8000000effff7210 */ /* 0x000fc40007f1e0ff */
[----:B------:R-:W-:Y:S02]  /*1a90*/  LOP3.LUT R4, RZ, R18, RZ, 0x33, !PT ;  /* 0x00000012ff047212 */ /* 0x000fe400078e33ff */
[----:B------:R-:W-:Y:S02]  /*1aa0*/  SHF.L.W.U32.HI R6, R6, 0x2, R7 ;  /* 0x0000000206067819 */ /* 0x000fe40000010e07 */
[----:B------:R-:W-:Y:S02]  /*1ab0*/  LOP3.LUT R8, RZ, R9, RZ, 0x33, !PT ;  /* 0x00000009ff087212 */ /* 0x000fe400078e33ff */
[----:B------:R-:W-:Y:S02]  /*1ac0*/  IADD3.X R15, P0, PT, RZ, R4, RZ, P0, !PT ;  /* 0x00000004ff0f7210 */ /* 0x000fe4000071e4ff */
[----:B------:R-:W-:Y:S02]  /*1ad0*/  LOP3.LUT R4, RZ, R6, RZ, 0x33, !PT ;  /* 0x00000006ff047212 */ /* 0x000fe400078e33ff */
[----:B------:R-:W-:-:S02]  /*1ae0*/  IADD3.X R8, P1, PT, RZ, R8, RZ, P0, !PT ;  /* 0x00000008ff087210 */ /* 0x000fc4000073e4ff */
[----:B------:R-:W-:-:S03]  /*1af0*/  ISETP.GT.U32.AND P2, PT, R9, -0x1, PT ;  /* 0xffffffff0900780c */ /* 0x000fc60003f44070 */
[----:B------:R-:W-:Y:S01]  /*1b00*/  IMAD.X R17, RZ, RZ, R4, P1 ;  /* 0x000000ffff117224 */ /* 0x000fe200008e0604 */
[----:B------:R-:W-:-:S04]  /*1b10*/  ISETP.GT.AND.EX P0, PT, R6, -0x1, PT, P2 ;  /* 0xffffffff0600780c */ /* 0x000fc80003f04320 */
[----:B------:R-:W-:Y:S02]  /*1b20*/  SEL R4, R6, R17, P0 ;  /* 0x0000001106047207 */ /* 0x000fe40000000000 */
[----:B------:R-:W-:Y:S02]  /*1b30*/  SEL R9, R9, R8, P0 ;  /* 0x0000000809097207 */ /* 0x000fe40000000000 */
[----:B------:R-:W-:Y:S02]  /*1b40*/  ISETP.NE.U32.AND P1, PT, R4, RZ, PT ;  /* 0x000000ff0400720c */ /* 0x000fe40003f25070 */
[----:B------:R-:W-:Y:S02]  /*1b50*/  SEL R15, R18, R15, P0 ;  /* 0x0000000f120f7207 */ /* 0x000fe40000000000 */
[----:B------:R-:W-:Y:S01]  /*1b60*/  SEL R16, R9, R4, !P1 ;  /* 0x0000000409107207 */ /* 0x000fe20004800000 */
[----:B------:R-:W-:-:S05]  /*1b70*/  @!P0 IMAD.MOV R14, RZ, RZ, -R14 ;  /* 0x000000ffff0e8224 */ /* 0x000fca00078e0a0e */
[----:B------:R-:W0:Y:S02]  /*1b80*/  FLO.U32 R16, R16 ;  /* 0x0000001000107300 */ /* 0x000e2400000e0000 */
[C---:B0-----:R-:W-:Y:S02]  /*1b90*/  IADD3 R17, PT, PT, -R16.reuse, 0x1f, RZ ;  /* 0x0000001f10117810 */ /* 0x041fe40007ffe1ff */
[----:B------:R-:W-:-:S03]  /*1ba0*/  IADD3 R8, PT, PT, -R16, 0x3f, RZ ;  /* 0x0000003f10087810 */ /* 0x000fc60007ffe1ff */
[----:B------:R-:W-:-:S05]  /*1bb0*/  @P1 IMAD.MOV R8, RZ, RZ, R17 ;  /* 0x000000ffff081224 */ /* 0x000fca00078e0211 */
[----:B------:R-:W-:-:S13]  /*1bc0*/  ISETP.NE.AND P1, PT, R8, RZ, PT ;  /* 0x000000ff0800720c */ /* 0x000fda0003f25270 */
[----:B------:R-:W-:Y:S05]  /*1bd0*/  @!P1 BRA `(.L_x_16) ;  /* 0x0000000000289947 */ /* 0x000fea0003800000 */
[--C-:B------:R-:W-:Y:S02]  /*1be0*/  SHF.R.U64 R16, R14, 0x1, R15.reuse ;  /* 0x000000010e107819 */ /* 0x100fe4000000120f */
[C---:B------:R-:W-:Y:S02]  /*1bf0*/  LOP3.LUT R14, R8.reuse, 0x3f, RZ, 0xc0, !PT ;  /* 0x0000003f080e7812 */ /* 0x040fe400078ec0ff */
[----:B------:R-:W-:Y:S02]  /*1c00*/  SHF.R.U32.HI R18, RZ, 0x1, R15 ;  /* 0x00000001ff127819 */ /* 0x000fe4000001160f */
[----:B------:R-:W-:Y:S02]  /*1c10*/  LOP3.LUT R15, R8, 0x3f, RZ, 0xc, !PT ;  /* 0x0000003f080f7812 */ /* 0x000fe400078e0cff */
[CC--:B------:R-:W-:Y:S02]  /*1c20*/  SHF.L.U64.HI R17, R9.reuse, R14.reuse, R4 ;  /* 0x0000000e09117219 */ /* 0x0c0fe40000010204 */
[----:B------:R-:W-:-:S02]  /*1c30*/  SHF.L.U32 R14, R9, R14, RZ ;  /* 0x0000000e090e7219 */ /* 0x000fc400000006ff */
[-CC-:B------:R-:W-:Y:S02]  /*1c40*/  SHF.R.U64 R9, R16, R15.reuse, R18.reuse ;  /* 0x0000000f10097219 */ /* 0x180fe40000001212 */
[----:B------:R-:W-:Y:S02]  /*1c50*/  SHF.R.U32.HI R4, RZ, R15, R18 ;  /* 0x0000000fff047219 */ /* 0x000fe40000011612 */
[----:B------:R-:W-:Y:S02]  /*1c60*/  LOP3.LUT R9, R14, R9, RZ, 0xfc, !PT ;  /* 0x000000090e097212 */ /* 0x000fe400078efcff */
[----:B------:R-:W-:-:S07]  /*1c70*/  LOP3.LUT R4, R17, R4, RZ, 0xfc, !PT ;  /* 0x0000000411047212 */ /* 0x000fce00078efcff */
.L_x_16:
[----:B------:R-:W-:Y:S05]  /*1c80*/  BSYNC.RECONVERGENT B2 ;  /* 0x0000000000027941 */ /* 0x000fea0003800200 */
.L_x_15:
[----:B------:R-:W-:Y:S01]  /*1c90*/  IMAD.WIDE.U32 R16, R9, 0x2168c235, RZ ;  /* 0x2168c23509107825 */ /* 0x000fe200078e00ff */
[----:B------:R-:W-:-:S03]  /*1ca0*/  SHF.R.U32.HI R7, RZ, 0x1e, R7 ;  /* 0x0000001eff077819 */ /* 0x000fc60000011607 */
[----:B------:R-:W-:Y:S01]  /*1cb0*/  IMAD.MOV.U32 R14, RZ, RZ, R17 ;  /* 0x000000ffff0e7224 */ /* 0x000fe200078e0011 */
[----:B------:R-:W-:Y:S01]  /*1cc0*/  IADD3 RZ, P1, PT, R16, R16, RZ ;  /* 0x0000001010ff7210 */ /* 0x000fe20007f3e0ff */
[----:B------:R-:W-:Y:S01]  /*1cd0*/  IMAD.MOV.U32 R15, RZ, RZ, RZ ;  /* 0x000000ffff0f7224 */ /* 0x000fe200078e00ff */
[----:B------:R-:W-:Y:S01]  /*1ce0*/  LEA.HI R6, R6, R7, RZ, 0x1 ;  /* 0x0000000706067211 */ /* 0x000fe200078f08ff */
[----:B------:R-:W-:Y:S02]  /*1cf0*/  IMAD R17, R4, -0x36f0255e, RZ ;  /* 0xc90fdaa204117824 */ /* 0x000fe400078e02ff */
[----:B------:R-:W-:-:S04]  /*1d00*/  IMAD.WIDE.U32 R14, R9, -0x36f0255e, R14 ;  /* 0xc90fdaa2090e7825 */ /* 0x000fc800078e000e */
[----:B------:R-:W-:-:S04]  /*1d10*/  IMAD.HI.U32 R9, R4, -0x36f0255e, RZ ;  /* 0xc90fdaa204097827 */ /* 0x000fc800078e00ff */
[----:B------:R-:W-:-:S04]  /*1d20*/  IMAD.WIDE.U32 R14, P2, R4, 0x2168c235, R14 ;  /* 0x2168c235040e7825 */ /* 0x000fc8000784000e */
[----:B------:R-:W-:Y:S01]  /*1d30*/  IMAD.X R4, RZ, RZ, R9, P2 ;  /* 0x000000ffff047224 */ /* 0x000fe200010e0609 */
[----:B------:R-:W-:Y:S02]  /*1d40*/  IADD3 R9, P2, PT, R17, R15, RZ ;  /* 0x0000000f11097210 */ /* 0x000fe40007f5e0ff */
[----:B------:R-:W-:Y:S02]  /*1d50*/  IADD3.X RZ, P1, PT, R14, R14, RZ, P1, !PT ;  /* 0x0000000e0eff7210 */ /* 0x000fe40000f3e4ff */
[C---:B------:R-:W-:Y:S01]  /*1d60*/  ISETP.GT.U32.AND P3, PT, R9.reuse, RZ, PT ;  /* 0x000000ff0900720c */ /* 0x040fe20003f64070 */
[----:B------:R-:W-:Y:S01]  /*1d70*/  IMAD.X R4, RZ, RZ, R4, P2 ;  /* 0x000000ffff047224 */ /* 0x000fe200010e0604 */
[----:B------:R-:W-:-:S04]  /*1d80*/  IADD3.X R14, P2, PT, R9, R9, RZ, P1, !PT ;  /* 0x00000009090e7210 */ /* 0x000fc80000f5e4ff */
[C---:B------:R-:W-:Y:S01]  /*1d90*/  ISETP.GT.AND.EX P1, PT, R4.reuse, RZ, PT, P3 ;  /* 0x000000ff0400720c */ /* 0x040fe20003f24330 */
[----:B------:R-:W-:-:S03]  /*1da0*/  IMAD.X R15, R4, 0x1, R4, P2 ;  /* 0x00000001040f7824 */ /* 0x000fc600010e0604 */
[----:B------:R-:W-:Y:S02]  /*1db0*/  SEL R9, R14, R9, P1 ;  /* 0x000000090e097207 */ /* 0x000fe40000800000 */
[----:B------:R-:W-:Y:S02]  /*1dc0*/  SEL R14, R15, R4, P1 ;  /* 0x000000040f0e7207 */ /* 0x000fe40000800000 */
[----:B------:R-:W-:Y:S02]  /*1dd0*/  IADD3 R9, P2, PT, R9, 0x1, RZ ;  /* 0x0000000109097810 */ /* 0x000fe40007f5e0ff */
[----:B------:R-:W-:Y:S02]  /*1de0*/  SEL R15, RZ, 0xffffffff, !P1 ;  /* 0xffffffffff0f7807 */ /* 0x000fe40004800000 */
[----:B------:R-:W-:Y:S01]  /*1df0*/  LOP3.LUT P1, R4, R5, 0x80000000, RZ, 0xc0, !PT ;  /* 0x8000000005047812 */ /* 0x000fe2000782c0ff */
[----:B------:R-:W-:Y:S02]  /*1e00*/  IMAD.X R14, RZ, RZ, R14, P2 ;  /* 0x000000ffff0e7224 */ /* 0x000fe400010e060e */
[----:B------:R-:W-:Y:S01]  /*1e10*/  IMAD.IADD R5, R15, 0x1, -R8 ;  /* 0x000000010f057824 */ /* 0x000fe200078e0a08 */
[----:B------:R-:W-:-:S02]  /*1e20*/  @!P0 LOP3.LUT R4, R4, 0x80000000, RZ, 0x3c, !PT ;  /* 0x8000000004048812 */ /* 0x000fc400078e3cff */
[----:B------:R-:W-:Y:S01]  /*1e30*/  SHF.R.U64 R9, R9, 0xa, R14 ;  /* 0x0000000a09097819 */ /* 0x000fe2000000120e */
[----:B------:R-:W-:-:S03]  /*1e40*/  IMAD.SHL.U32 R5, R5, 0x100000, RZ ;  /* 0x0010000005057824 */ /* 0x000fc600078e00ff */
[----:B------:R-:W-:-:S03]  /*1e50*/  IADD3 R9, P2, PT, R9, 0x1, RZ ;  /* 0x0000000109097810 */ /* 0x000fc60007f5e0ff */
[----:B------:R-:W-:Y:S01]  /*1e60*/  @P1 IMAD.MOV R6, RZ, RZ, -R6 ;  /* 0x000000ffff061224 */ /* 0x000fe200078e0a06 */
[----:B------:R-:W-:-:S04]  /*1e70*/  LEA.HI.X R14, R14, RZ, RZ, 0x16, P2 ;  /* 0x000000ff0e0e7211 */ /* 0x000fc800010fb4ff */
[--C-:B------:R-:W-:Y:S02]  /*1e80*/  SHF.R.U64 R8, R9, 0x1, R14.reuse ;  /* 0x0000000109087819 */ /* 0x100fe4000000120e */
[----:B------:R-:W-:Y:S02]  /*1e90*/  SHF.R.U32.HI R14, RZ, 0x1, R14 ;  /* 0x00000001ff0e7819 */ /* 0x000fe4000001160e */
[----:B------:R-:W-:-:S04]  /*1ea0*/  IADD3 R8, P2, P3, RZ, RZ, R8 ;  /* 0x000000ffff087210 */ /* 0x000fc80007b5e008 */
[----:B------:R-:W-:-:S04]  /*1eb0*/  IADD3.X R5, PT, PT, R5, 0x3fe00000, R14, P2, P3 ;  /* 0x3fe0000005057810 */ /* 0x000fc800017e640e */
[----:B------:R-:W-:-:S07]  /*1ec0*/  LOP3.LUT R9, R5, R4, RZ, 0xfc, !PT ;  /* 0x0000000405097212 */ /* 0x000fce00078efcff */
.L_x_10:
[----:B------:R-:W-:Y:S02]  /*1ed0*/  IMAD.MOV.U32 R4, RZ, RZ, R0 ;  /* 0x000000ffff047224 */ /* 0x000fe400078e0000 */
[----:B------:R-:W-:-:S04]  /*1ee0*/  IMAD.MOV.U32 R5, RZ, RZ, 0x0 ;  /* 0x00000000ff057424 */ /* 0x000fc800078e00ff */
[----:B------:R-:W-:Y:S05]  /*1ef0*/  RET.REL.NODEC R4 `(_Z14computeMatrixAPdPKdi) ;  /* 0xffffffe004407950 */ /* 0x000fea0003c3ffff */
.L_x_17:
[----:B------:R-:W-:-:S00]  /*1f00*/  BRA `(.L_x_17) ;  /* 0xfffffffc00fc7947 */ /* 0x000fc0000383ffff */
[----:B------:R-:W-:-:S00]  /*1f10*/  NOP ;  /* 0x0000000000007918 */ /* 0x000fc00000000000 */
        /* <DEDUP_REMOVED lines=14> */
.L_x_19:


//--------------------- .nv.global.init           --------------------------
	.section	.nv.global.init,"aw",@progbits
	.align	16
.nv.global.init:
	.type		__cudart_sin_cos_coeffs,@object
	.size		__cudart_sin_cos_coeffs,(__cudart_i2opi_d - __cudart_sin_cos_coeffs)
__cudart_sin_cos_coeffs:
        /*0000*/ 	.byte	0x46, 0xd2, 0xb0, 0x2c, 0xf1, 0xe5, 0x5a, 0xbe, 0x92, 0xe3, 0xac, 0x69, 0xe3, 0x1d, 0xc7, 0x3e
        /*0010*/ 	.byte	0xa1, 0x62, 0xdb, 0x19, 0xa0, 0x01, 0x2a, 0xbf, 0x18, 0x08, 0x11, 0x11, 0x11, 0x11, 0x81, 0x3f
        /*0020*/ 	.byte	0x54, 0x55, 0x55, 0x55, 0x55, 0x55, 0xc5, 0xbf, 0x00, 0x00, 0x00, 0x00, 0x00, 0x00, 0x00, 0x00
        /*0030*/ 	.byte	0x00, 0x00, 0x00, 0x00, 0x00, 0x00, 0x00, 0x00, 0x64, 0x81, 0xfd, 0x20, 0x83, 0xff, 0xa8, 0xbd
        /*0040*/ 	.byte	0x28, 0x85, 0xef, 0xc1, 0xa7, 0xee, 0x21, 0x3e, 0xd9, 0xe6, 0x06, 0x8e, 0x4f, 0x7e, 0x92, 0xbe
        /*0050*/ 	.byte	0xe9, 0xbc, 0xdd, 0x19, 0xa0, 0x01, 0xfa, 0x3e, 0x47, 0x5d, 0xc1, 0x16, 0x6c, 0xc1, 0x56, 0xbf
        /*0060*/ 	.byte	0x51, 0x55, 0x55, 0x55, 0x55, 0x55, 0xa5, 0x3f, 0x00, 0x00, 0x00, 0x00, 0x00, 0x00, 0xe0, 0xbf
        /*0070*/ 	.byte	0x00, 0x00, 0x00, 0x00, 0x00, 0x00, 0xf0, 0x3f, 0x00, 0x00, 0x00, 0x00, 0x00, 0x00, 0x00, 0x00
	.type		__cudart_i2opi_d,@object
	.size		__cudart_i2opi_d,(.L_0 - __cudart_i2opi_d)
__cudart_i2opi_d:
        /* <DEDUP_REMOVED lines=9> */
.L_0:


//--------------------- .nv.shared.reserved.0     --------------------------
	.section	.nv.shared.reserved.0,"aw",@nobits
	.weak		__nv_reservedSMEM_offset_0_alias
	.size		__nv_reservedSMEM_offset_0_alias, 0, 64
	.other		__nv_reservedSMEM_offset_0_alias,@"STO_CUDA_RESERVED_SHARED STV_DEFAULT"
__nv_reservedSMEM_offset_0_alias:
	.zero		0
	.zero		64


//--------------------- .nv.constant0._Z14computeMatrixAPdPKdi --------------------------
	.section	.nv.constant0._Z14computeMatrixAPdPKdi,"a",@progbits
	.sectionflags	@""
	.align	4
.nv.constant0._Z14computeMatrixAPdPKdi:
	.zero		916


//--------------------- SYMBOLS --------------------------

	.type		.nv.reservedSmem.offset0,@object
	.size		.nv.reservedSmem.offset0,0x4
